//
// Generated by NVIDIA NVVM Compiler
//
// Compiler Build ID: CL-36424714
// Cuda compilation tools, release 13.0, V13.0.88
// Based on NVVM 20.0.0
//

.version 9.0
.target sm_100
.address_size 64

	// .globl	_Z8fillRandjPfjj

.visible .entry _Z8fillRandjPfjj(
	.param .u32 _Z8fillRandjPfjj_param_0,
	.param .u64 .ptr .align 1 _Z8fillRandjPfjj_param_1,
	.param .u32 _Z8fillRandjPfjj_param_2,
	.param .u32 _Z8fillRandjPfjj_param_3
)
{
	.reg .pred 	%p<10>;
	.reg .b32 	%r<78>;
	.reg .b32 	%f<5>;
	.reg .b64 	%rd<33>;

	ld.param.u32 	%r41, [_Z8fillRandjPfjj_param_0];
	ld.param.u64 	%rd2, [_Z8fillRandjPfjj_param_1];
	cvta.to.global.u64 	%rd1, %rd2;
	mov.u32 	%r1, %ctaid.x;
	mov.u32 	%r2, %ntid.x;
	mov.u32 	%r3, %tid.x;
	cvt.rn.f32.u32 	%f1, %r41;
	cvt.rn.f32.u32 	%f2, %r2;
	div.rn.f32 	%f3, %f1, %f2;
	cvt.rpi.f32.f32 	%f4, %f3;
	cvt.rzi.u32.f32 	%r4, %f4;
	setp.eq.s32 	%p1, %r4, 0;
	@%p1 bra 	$L__BB0_12;
	and.b32  	%r5, %r4, 7;
	setp.lt.u32 	%p2, %r4, 8;
	mov.b32 	%r76, 0;
	@%p2 bra 	$L__BB0_4;
	and.b32  	%r76, %r4, -8;
	neg.s32 	%r74, %r76;
	mul.lo.s32 	%r43, %r2, %r1;
	add.s32 	%r44, %r43, %r2;
	add.s32 	%r73, %r3, %r44;
	shl.b32 	%r9, %r2, 3;
	add.s32 	%r45, %r1, 2;
	mad.lo.s32 	%r72, %r2, %r45, %r3;
	add.s32 	%r46, %r1, 3;
	mad.lo.s32 	%r71, %r2, %r46, %r3;
	add.s32 	%r47, %r1, 4;
	mad.lo.s32 	%r70, %r2, %r47, %r3;
	add.s32 	%r48, %r1, 5;
	mad.lo.s32 	%r69, %r2, %r48, %r3;
	add.s32 	%r49, %r1, 6;
	mad.lo.s32 	%r68, %r2, %r49, %r3;
	add.s32 	%r50, %r1, 7;
	mad.lo.s32 	%r67, %r2, %r50, %r3;
	add.s32 	%r66, %r3, %r43;
$L__BB0_3:
	.pragma "nounroll";
	mul.wide.u32 	%rd3, %r66, 4;
	add.s64 	%rd4, %rd1, %rd3;
	mov.b32 	%r51, -1082130432;
	st.global.u32 	[%rd4], %r51;
	mul.wide.u32 	%rd5, %r73, 4;
	add.s64 	%rd6, %rd1, %rd5;
	st.global.u32 	[%rd6], %r51;
	mul.wide.u32 	%rd7, %r72, 4;
	add.s64 	%rd8, %rd1, %rd7;
	st.global.u32 	[%rd8], %r51;
	mul.wide.u32 	%rd9, %r71, 4;
	add.s64 	%rd10, %rd1, %rd9;
	st.global.u32 	[%rd10], %r51;
	mul.wide.u32 	%rd11, %r70, 4;
	add.s64 	%rd12, %rd1, %rd11;
	st.global.u32 	[%rd12], %r51;
	mul.wide.u32 	%rd13, %r69, 4;
	add.s64 	%rd14, %rd1, %rd13;
	st.global.u32 	[%rd14], %r51;
	mul.wide.u32 	%rd15, %r68, 4;
	add.s64 	%rd16, %rd1, %rd15;
	st.global.u32 	[%rd16], %r51;
	mul.wide.u32 	%rd17, %r67, 4;
	add.s64 	%rd18, %rd1, %rd17;
	st.global.u32 	[%rd18], %r51;
	add.s32 	%r74, %r74, 8;
	add.s32 	%r73, %r73, %r9;
	add.s32 	%r72, %r72, %r9;
	add.s32 	%r71, %r71, %r9;
	add.s32 	%r70, %r70, %r9;
	add.s32 	%r69, %r69, %r9;
	add.s32 	%r68, %r68, %r9;
	add.s32 	%r67, %r67, %r9;
	add.s32 	%r66, %r66, %r9;
	setp.ne.s32 	%p3, %r74, 0;
	@%p3 bra 	$L__BB0_3;
$L__BB0_4:
	setp.eq.s32 	%p4, %r5, 0;
	@%p4 bra 	$L__BB0_12;
	and.b32  	%r36, %r4, 3;
	setp.lt.u32 	%p5, %r5, 4;
	@%p5 bra 	$L__BB0_7;
	add.s32 	%r52, %r76, %r1;
	mad.lo.s32 	%r53, %r52, %r2, %r3;
	mul.wide.u32 	%rd19, %r53, 4;
	add.s64 	%rd20, %rd1, %rd19;
	mov.b32 	%r54, -1082130432;
	st.global.u32 	[%rd20], %r54;
	add.s32 	%r55, %r53, %r2;
	mul.wide.u32 	%rd21, %r55, 4;
	add.s64 	%rd22, %rd1, %rd21;
	st.global.u32 	[%rd22], %r54;
	add.s32 	%r56, %r55, %r2;
	mul.wide.u32 	%rd23, %r56, 4;
	add.s64 	%rd24, %rd1, %rd23;
	st.global.u32 	[%rd24], %r54;
	add.s32 	%r57, %r56, %r2;
	mul.wide.u32 	%rd25, %r57, 4;
	add.s64 	%rd26, %rd1, %rd25;
	st.global.u32 	[%rd26], %r54;
	add.s32 	%r76, %r76, 4;
$L__BB0_7:
	setp.eq.s32 	%p6, %r36, 0;
	@%p6 bra 	$L__BB0_12;
	setp.eq.s32 	%p7, %r36, 1;
	@%p7 bra 	$L__BB0_10;
	add.s32 	%r58, %r76, %r1;
	mad.lo.s32 	%r59, %r58, %r2, %r3;
	mul.wide.u32 	%rd27, %r59, 4;
	add.s64 	%rd28, %rd1, %rd27;
	mov.b32 	%r60, -1082130432;
	st.global.u32 	[%rd28], %r60;
	add.s32 	%r61, %r59, %r2;
	mul.wide.u32 	%rd29, %r61, 4;
	add.s64 	%rd30, %rd1, %rd29;
	st.global.u32 	[%rd30], %r60;
	add.s32 	%r76, %r76, 2;
$L__BB0_10:
	and.b32  	%r62, %r4, 1;
	setp.eq.b32 	%p8, %r62, 1;
	not.pred 	%p9, %p8;
	@%p9 bra 	$L__BB0_12;
	add.s32 	%r63, %r76, %r1;
	mad.lo.s32 	%r64, %r63, %r2, %r3;
	mul.wide.u32 	%rd31, %r64, 4;
	add.s64 	%rd32, %rd1, %rd31;
	mov.b32 	%r65, -1082130432;
	st.global.u32 	[%rd32], %r65;
$L__BB0_12:
	ret;

}
	// .globl	_Z9prefixSumjPfjj
.visible .entry _Z9prefixSumjPfjj(
	.param .u32 _Z9prefixSumjPfjj_param_0,
	.param .u64 .ptr .align 1 _Z9prefixSumjPfjj_param_1,
	.param .u32 _Z9prefixSumjPfjj_param_2,
	.param .u32 _Z9prefixSumjPfjj_param_3
)
{
	.reg .pred 	%p<13>;
	.reg .b32 	%r<56>;
	.reg .b32 	%f<36>;
	.reg .b64 	%rd<11>;

	ld.param.u32 	%r28, [_Z9prefixSumjPfjj_param_0];
	ld.param.u64 	%rd2, [_Z9prefixSumjPfjj_param_1];
	ld.param.u32 	%r29, [_Z9prefixSumjPfjj_param_2];
	cvta.to.global.u64 	%rd1, %rd2;
	mov.u32 	%r30, %ctaid.x;
	mov.u32 	%r1, %ntid.x;
	mov.u32 	%r31, %tid.x;
	mad.lo.s32 	%r32, %r30, %r1, %r31;
	add.s32 	%r2, %r32, 1;
	cvt.rn.f32.u32 	%f1, %r28;
	cvt.rn.f32.u32 	%f2, %r1;
	div.rn.f32 	%f3, %f1, %f2;
	cvt.rpi.f32.f32 	%f4, %f3;
	cvt.rzi.u32.f32 	%r49, %f4;
	setp.eq.s32 	%p1, %r28, 0;
	selp.f32 	%f5, 0fC1B80000, 0f00000000, %p1;
	mov.b32 	%r33, %f1;
	add.s32 	%r34, %r33, -1060439283;
	and.b32  	%r35, %r34, -8388608;
	sub.s32 	%r36, %r33, %r35;
	mov.b32 	%f6, %r36;
	cvt.rn.f32.s32 	%f7, %r35;
	fma.rn.f32 	%f8, %f7, 0f34000000, %f5;
	add.f32 	%f9, %f6, 0fBF800000;
	fma.rn.f32 	%f10, %f9, 0f3DC6B27F, 0fBE2C7F30;
	fma.rn.f32 	%f11, %f10, %f9, 0f3E2FCF2A;
	fma.rn.f32 	%f12, %f11, %f9, 0fBE374E43;
	fma.rn.f32 	%f13, %f12, %f9, 0f3E520BF4;
	fma.rn.f32 	%f14, %f13, %f9, 0fBE763C8B;
	fma.rn.f32 	%f15, %f14, %f9, 0f3E93BF99;
	fma.rn.f32 	%f16, %f15, %f9, 0fBEB8AA49;
	fma.rn.f32 	%f17, %f16, %f9, 0f3EF6384A;
	fma.rn.f32 	%f18, %f17, %f9, 0fBF38AA3B;
	mul.f32 	%f19, %f9, %f18;
	mul.f32 	%f20, %f9, %f19;
	fma.rn.f32 	%f21, %f9, 0f3FB8AA3B, %f20;
	add.f32 	%f22, %f8, %f21;
	setp.gt.u32 	%p2, %r33, 2139095039;
	fma.rn.f32 	%f23, %f1, 0f7F800000, 0f7F800000;
	selp.f32 	%f24, %f23, %f22, %p2;
	cvt.rmi.f32.f32 	%f25, %f24;
	selp.f32 	%f26, 0fFF800000, %f25, %p1;
	cvt.rzi.u32.f32 	%r4, %f26;
	setp.eq.s32 	%p3, %r4, 0;
	mov.u32 	%r50, %r29;
	@%p3 bra 	$L__BB1_7;
	mov.b32 	%r46, 0;
	mov.u32 	%r50, %r29;
$L__BB1_2:
	setp.eq.s32 	%p4, %r49, 0;
	@%p4 bra 	$L__BB1_6;
	shl.b32 	%r8, %r50, 1;
	mov.b32 	%r51, 0;
$L__BB1_4:
	mad.lo.s32 	%r39, %r51, %r1, %r2;
	mul.lo.s32 	%r40, %r8, %r39;
	sub.s32 	%r12, %r40, %r29;
	setp.ge.u32 	%p5, %r12, %r28;
	@%p5 bra 	$L__BB1_6;
	mul.wide.u32 	%rd3, %r12, 4;
	add.s64 	%rd4, %rd1, %rd3;
	ld.global.f32 	%f27, [%rd4];
	sub.s32 	%r41, %r12, %r50;
	mul.wide.u32 	%rd5, %r41, 4;
	add.s64 	%rd6, %rd1, %rd5;
	ld.global.f32 	%f28, [%rd6];
	add.f32 	%f29, %f27, %f28;
	st.global.f32 	[%rd4], %f29;
	add.s32 	%r51, %r51, 1;
	setp.ne.s32 	%p6, %r51, %r49;
	@%p6 bra 	$L__BB1_4;
$L__BB1_6:
	bar.sync 	0;
	shl.b32 	%r50, %r50, 1;
	cvt.rn.f32.u32 	%f30, %r49;
	mul.f32 	%f31, %f30, 0f3F000000;
	cvt.rpi.f32.f32 	%f32, %f31;
	cvt.rzi.u32.f32 	%r49, %f32;
	add.s32 	%r46, %r46, 1;
	setp.eq.s32 	%p7, %r46, %r4;
	@%p7 bra 	$L__BB1_7;
	bra.uni 	$L__BB1_2;
$L__BB1_7:
	setp.eq.s32 	%p8, %r4, 0;
	@%p8 bra 	$L__BB1_14;
	mov.b32 	%r52, 0;
$L__BB1_9:
	mov.u32 	%r18, %r50;
	shr.u32 	%r50, %r18, 1;
	shl.b32 	%r49, %r49, 1;
	setp.eq.s32 	%p9, %r49, 0;
	@%p9 bra 	$L__BB1_13;
	and.b32  	%r22, %r18, -2;
	mov.b32 	%r55, 0;
$L__BB1_11:
	mad.lo.s32 	%r44, %r55, %r1, %r2;
	mul.lo.s32 	%r45, %r22, %r44;
	sub.s32 	%r24, %r45, %r29;
	add.s32 	%r25, %r24, %r50;
	setp.ge.u32 	%p10, %r25, %r28;
	@%p10 bra 	$L__BB1_13;
	mul.wide.u32 	%rd7, %r25, 4;
	add.s64 	%rd8, %rd1, %rd7;
	ld.global.f32 	%f33, [%rd8];
	mul.wide.u32 	%rd9, %r24, 4;
	add.s64 	%rd10, %rd1, %rd9;
	ld.global.f32 	%f34, [%rd10];
	add.f32 	%f35, %f33, %f34;
	st.global.f32 	[%rd8], %f35;
	add.s32 	%r55, %r55, 1;
	setp.ne.s32 	%p11, %r55, %r49;
	@%p11 bra 	$L__BB1_11;
$L__BB1_13:
	bar.sync 	0;
	add.s32 	%r52, %r52, 1;
	setp.ne.s32 	%p12, %r52, %r4;
	@%p12 bra 	$L__BB1_9;
$L__BB1_14:
	ret;

}


// ===== COMPILED SASS (sm_100) =====

	.target	sm_100

	.elftype	@"ET_EXEC"


//--------------------- .note.nv.tkinfo           --------------------------
	.section	.note.nv.tkinfo,"",@"SHT_NOTE"
	.sectionflags	@"SHF_NOTE_NV_TKINFO"
	.tkinfo
        /*0018*/ 	.word	0x00000002
        /*0030*/ 	.string	""
        /*0030*/ 	.string	"ptxas"
        /*0030*/ 	.string	"Cuda compilation tools, release 13.0, V13.0.88"
        /*0030*/ 	.string	"Build cuda_13.0.r13.0/compiler.36424714_0"
        /*0030*/ 	.string	"-arch sm_100 -m 64 "



//--------------------- .note.nv.cuinfo           --------------------------
	.section	.note.nv.cuinfo,"",@"SHT_NOTE"
	.sectionflags	@"SHF_NOTE_NV_CUINFO"
        /*0018*/ 	.short	0x0002
        /*001a*/ 	.short	0x0064
        /*001c*/ 	.short	0x0082
	.zero		2


//--------------------- .nv.info                  --------------------------
	.section	.nv.info,"",@"SHT_CUDA_INFO"
	.align	4


	//----- nvinfo : EIATTR_REGCOUNT
	.align		4
        /*0000*/ 	.byte	0x04, 0x2f
        /*0002*/ 	.short	(.L_1 - .L_0)
	.align		4
.L_0:
        /*0004*/ 	.word	index@(_Z8fillRandjPfjj)
        /*0008*/ 	.word	0x00000020


	//----- nvinfo : EIATTR_FRAME_SIZE
	.align		4
.L_1:
        /*000c*/ 	.byte	0x04, 0x11
        /*000e*/ 	.short	(.L_3 - .L_2)
	.align		4
.L_2:
        /*0010*/ 	.word	index@($__internal_1_$__cuda_sm3x_div_rn_noftz_f32_slowpath)
        /*0014*/ 	.word	0x00000000


	//----- nvinfo : EIATTR_FRAME_SIZE
	.align		4
.L_3:
        /*0018*/ 	.byte	0x04, 0x11
        /*001a*/ 	.short	(.L_5 - .L_4)
	.align		4
.L_4:
        /*001c*/ 	.word	index@(_Z8fillRandjPfjj)
        /*0020*/ 	.word	0x00000000


	//----- nvinfo : EIATTR_REGCOUNT
	.align		4
.L_5:
        /*0024*/ 	.byte	0x04, 0x2f
        /*0026*/ 	.short	(.L_7 - .L_6)
	.align		4
.L_6:
        /*0028*/ 	.word	index@(_Z9prefixSumjPfjj)
        /*002c*/ 	.word	0x00000012


	//----- nvinfo : EIATTR_FRAME_SIZE
	.align		4
.L_7:
        /*0030*/ 	.byte	0x04, 0x11
        /*0032*/ 	.short	(.L_9 - .L_8)
	.align		4
.L_8:
        /*0034*/ 	.word	index@($__internal_0_$__cuda_sm3x_div_rn_noftz_f32_slowpath)
        /*0038*/ 	.word	0x00000000


	//----- nvinfo : EIATTR_FRAME_SIZE
	.align		4
.L_9:
        /*003c*/ 	.byte	0x04, 0x11
        /*003e*/ 	.short	(.L_11 - .L_10)
	.align		4
.L_10:
        /*0040*/ 	.word	index@(_Z9prefixSumjPfjj)
        /*0044*/ 	.word	0x00000000


	//----- nvinfo : EIATTR_MIN_STACK_SIZE
	.align		4
.L_11:
        /*0048*/ 	.byte	0x04, 0x12
        /*004a*/ 	.short	(.L_13 - .L_12)
	.align		4
.L_12:
        /*004c*/ 	.word	index@(_Z9prefixSumjPfjj)
        /*0050*/ 	.word	0x00000000


	//----- nvinfo : EIATTR_MIN_STACK_SIZE
	.align		4
.L_13:
        /*0054*/ 	.byte	0x04, 0x12
        /*0056*/ 	.short	(.L_15 - .L_14)
	.align		4
.L_14:
        /*0058*/ 	.word	index@(_Z8fillRandjPfjj)
        /*005c*/ 	.word	0x00000000
.L_15:


//--------------------- .nv.compat                --------------------------
	.section	.nv.compat,"",@"SHT_CUDA_COMPAT_INFO"
	.align	4
        /*0000*/ 	.byte	0x02, 0x09, 0x00, 0x00, 0x02, 0x02, 0x01, 0x00, 0x02, 0x05, 0x05, 0x00, 0x03, 0x07, 0x01, 0x01
        /*0010*/ 	.byte	0x02, 0x03, 0x00, 0x00, 0x02, 0x06, 0x01, 0x00, 0x04, 0x0b, 0x08, 0x00, 0x01, 0x00, 0x00, 0x00
        /*0020*/ 	.byte	0x00, 0x00, 0x00, 0x00


//--------------------- .nv.info._Z9prefixSumjPfjj --------------------------
	.section	.nv.info._Z9prefixSumjPfjj,"",@"SHT_CUDA_INFO"
	.sectionflags	@""
	.align	4


	//----- nvinfo : EIATTR_CUDA_API_VERSION
	.align		4
        /*0000*/ 	.byte	0x04, 0x37
        /*0002*/ 	.short	(.L_17 - .L_16)
.L_16:
        /*0004*/ 	.word	0x00000082


	//----- nvinfo : EIATTR_KPARAM_INFO
	.align		4
.L_17:
        /*0008*/ 	.byte	0x04, 0x17
        /*000a*/ 	.short	(.L_19 - .L_18)
.L_18:
        /*000c*/ 	.word	0x00000000
        /*0010*/ 	.short	0x0003
        /*0012*/ 	.short	0x0014
        /*0014*/ 	.byte	0x00, 0xf0, 0x11, 0x00


	//----- nvinfo : EIATTR_KPARAM_INFO
	.align		4
.L_19:
        /*0018*/ 	.byte	0x04, 0x17
        /*001a*/ 	.short	(.L_21 - .L_20)
.L_20:
        /*001c*/ 	.word	0x00000000
        /*0020*/ 	.short	0x0002
        /*0022*/ 	.short	0x0010
        /*0024*/ 	.byte	0x00, 0xf0, 0x11, 0x00


	//----- nvinfo : EIATTR_KPARAM_INFO
	.align		4
.L_21:
        /*0028*/ 	.byte	0x04, 0x17
        /*002a*/ 	.short	(.L_23 - .L_22)
.L_22:
        /*002c*/ 	.word	0x00000000
        /*0030*/ 	.short	0x0001
        /*0032*/ 	.short	0x0008
        /*0034*/ 	.byte	0x00, 0xf5, 0x21, 0x00


	//----- nvinfo : EIATTR_KPARAM_INFO
	.align		4
.L_23:
        /*0038*/ 	.byte	0x04, 0x17
        /*003a*/ 	.short	(.L_25 - .L_24)
.L_24:
        /*003c*/ 	.word	0x00000000
        /*0040*/ 	.short	0x0000
        /*0042*/ 	.short	0x0000
        /*0044*/ 	.byte	0x00, 0xf0, 0x11, 0x00


	//----- nvinfo : EIATTR_SPARSE_MMA_MASK
	.align		4
.L_25:
        /*0048*/ 	.byte	0x03, 0x50
        /*004a*/ 	.short	0x0000


	//----- nvinfo : EIATTR_MAXREG_COUNT
	.align		4
        /*004c*/ 	.byte	0x03, 0x1b
        /*004e*/ 	.short	0x00ff


	//----- nvinfo : EIATTR_NUM_BARRIERS
	.align		4
        /*0050*/ 	.byte	0x02, 0x4c
        /*0052*/ 	.byte	0x01
	.zero		1


	//----- nvinfo : EIATTR_MERCURY_ISA_VERSION
	.align		4
        /*0054*/ 	.byte	0x03, 0x5f
        /*0056*/ 	.short	0x0101


	//----- nvinfo : EIATTR_VRC_CTA_INIT_COUNT
	.align		4
        /*0058*/ 	.byte	0x02, 0x4a
	.zero		1
	.zero		1


	//----- nvinfo : EIATTR_EXIT_INSTR_OFFSETS
	.align		4
        /*005c*/ 	.byte	0x04, 0x1c
        /*005e*/ 	.short	(.L_27 - .L_26)


	//   ....[0]....
.L_26:
        /*0060*/ 	.word	0x00000560


	//   ....[1]....
        /*0064*/ 	.word	0x00000760


	//----- nvinfo : EIATTR_CRS_STACK_SIZE
	.align		4
.L_27:
        /*0068*/ 	.byte	0x04, 0x1e
        /*006a*/ 	.short	(.L_29 - .L_28)
.L_28:
        /*006c*/ 	.word	0x00000000


	//----- nvinfo : EIATTR_CBANK_PARAM_SIZE
	.align		4
.L_29:
        /*0070*/ 	.byte	0x03, 0x19
        /*0072*/ 	.short	0x0018


	//----- nvinfo : EIATTR_PARAM_CBANK
	.align		4
        /*0074*/ 	.byte	0x04, 0x0a
        /*0076*/ 	.short	(.L_31 - .L_30)
	.align		4
.L_30:
        /*0078*/ 	.word	index@(.nv.constant0._Z9prefixSumjPfjj)
        /*007c*/ 	.short	0x0380
        /*007e*/ 	.short	0x0018


	//----- nvinfo : EIATTR_SW_WAR
	.align		4
.L_31:
        /*0080*/ 	.byte	0x04, 0x36
        /*0082*/ 	.short	(.L_33 - .L_32)
.L_32:
        /*0084*/ 	.word	0x00000008
.L_33:


//--------------------- .nv.info._Z8fillRandjPfjj --------------------------
	.section	.nv.info._Z8fillRandjPfjj,"",@"SHT_CUDA_INFO"
	.sectionflags	@""
	.align	4


	//----- nvinfo : EIATTR_CUDA_API_VERSION
	.align		4
        /*0000*/ 	.byte	0x04, 0x37
        /*0002*/ 	.short	(.L_35 - .L_34)
.L_34:
        /*0004*/ 	.word	0x00000082


	//----- nvinfo : EIATTR_KPARAM_INFO
	.align		4
.L_35:
        /*0008*/ 	.byte	0x04, 0x17
        /*000a*/ 	.short	(.L_37 - .L_36)
.L_36:
        /*000c*/ 	.word	0x00000000
        /*0010*/ 	.short	0x0003
        /*0012*/ 	.short	0x0014
        /*0014*/ 	.byte	0x00, 0xf0, 0x11, 0x00


	//----- nvinfo : EIATTR_KPARAM_INFO
	.align		4
.L_37:
        /*0018*/ 	.byte	0x04, 0x17
        /*001a*/ 	.short	(.L_39 - .L_38)
.L_38:
        /*001c*/ 	.word	0x00000000
        /*0020*/ 	.short	0x0002
        /*0022*/ 	.short	0x0010
        /*0024*/ 	.byte	0x00, 0xf0, 0x11, 0x00


	//----- nvinfo : EIATTR_KPARAM_INFO
	.align		4
.L_39:
        /*0028*/ 	.byte	0x04, 0x17
        /*002a*/ 	.short	(.L_41 - .L_40)
.L_40:
        /*002c*/ 	.word	0x00000000
        /*0030*/ 	.short	0x0001
        /*0032*/ 	.short	0x0008
        /*0034*/ 	.byte	0x00, 0xf5, 0x21, 0x00


	//----- nvinfo : EIATTR_KPARAM_INFO
	.align		4
.L_41:
        /*0038*/ 	.byte	0x04, 0x17
        /*003a*/ 	.short	(.L_43 - .L_42)
.L_42:
        /*003c*/ 	.word	0x00000000
        /*0040*/ 	.short	0x0000
        /*0042*/ 	.short	0x0000
        /*0044*/ 	.byte	0x00, 0xf0, 0x11, 0x00


	//----- nvinfo : EIATTR_SPARSE_MMA_MASK
	.align		4
.L_43:
        /*0048*/ 	.byte	0x03, 0x50
        /*004a*/ 	.short	0x0000


	//----- nvinfo : EIATTR_MAXREG_COUNT
	.align		4
        /*004c*/ 	.byte	0x03, 0x1b
        /*004e*/ 	.short	0x00ff


	//----- nvinfo : EIATTR_MERCURY_ISA_VERSION
	.align		4
        /*0050*/ 	.byte	0x03, 0x5f
        /*0052*/ 	.short	0x0101


	//----- nvinfo : EIATTR_VRC_CTA_INIT_COUNT
	.align		4
        /*0054*/ 	.byte	0x02, 0x4a
	.zero		1
	.zero		1


	//----- nvinfo : EIATTR_EXIT_INSTR_OFFSETS
	.align		4
        /*0058*/ 	.byte	0x04, 0x1c
        /*005a*/ 	.short	(.L_45 - .L_44)


	//   ....[0]....
.L_44:
        /*005c*/ 	.word	0x00000130


	//   ....[1]....
        /*0060*/ 	.word	0x00000490


	//   ....[2]....
        /*0064*/ 	.word	0x000005e0


	//   ....[3]....
        /*0068*/ 	.word	0x000006d0


	//   ....[4]....
        /*006c*/ 	.word	0x00000740


	//----- nvinfo : EIATTR_CRS_STACK_SIZE
	.align		4
.L_45:
        /*0070*/ 	.byte	0x04, 0x1e
        /*0072*/ 	.short	(.L_47 - .L_46)
.L_46:
        /*0074*/ 	.word	0x00000000


	//----- nvinfo : EIATTR_CBANK_PARAM_SIZE
	.align		4
.L_47:
        /*0078*/ 	.byte	0x03, 0x19
        /*007a*/ 	.short	0x0018


	//----- nvinfo : EIATTR_PARAM_CBANK
	.align		4
        /*007c*/ 	.byte	0x04, 0x0a
        /*007e*/ 	.short	(.L_49 - .L_48)
	.align		4
.L_48:
        /*0080*/ 	.word	index@(.nv.constant0._Z8fillRandjPfjj)
        /*0084*/ 	.short	0x0380
        /*0086*/ 	.short	0x0018


	//----- nvinfo : EIATTR_SW_WAR
	.align		4
.L_49:
        /*0088*/ 	.byte	0x04, 0x36
        /*008a*/ 	.short	(.L_51 - .L_50)
.L_50:
        /*008c*/ 	.word	0x00000008
.L_51:


//--------------------- .nv.callgraph             --------------------------
	.section	.nv.callgraph,"",@"SHT_CUDA_CALLGRAPH"
	.align	4
	.sectionentsize	8
	.align		4
        /*0000*/ 	.word	0x00000000
	.align		4
        /*0004*/ 	.word	0xffffffff
	.align		4
        /*0008*/ 	.word	0x00000000
	.align		4
        /*000c*/ 	.word	0xfffffffe
	.align		4
        /*0010*/ 	.word	0x00000000
	.align		4
        /*0014*/ 	.word	0xfffffffd
	.align		4
        /*0018*/ 	.word	0x00000000
	.align		4
        /*001c*/ 	.word	0xfffffffc


//--------------------- .text._Z9prefixSumjPfjj   --------------------------
	.section	.text._Z9prefixSumjPfjj,"ax",@progbits
	.align	128
        .global         _Z9prefixSumjPfjj
        .type           _Z9prefixSumjPfjj,@function
        .size           _Z9prefixSumjPfjj,(.L_x_33 - _Z9prefixSumjPfjj)
        .other          _Z9prefixSumjPfjj,@"STO_CUDA_ENTRY STV_DEFAULT"
_Z9prefixSumjPfjj:
.text._Z9prefixSumjPfjj:
[----:B------:R-:W-:Y:S08]  /*0000*/  LDC R1, c[0x0][0x37c] ;  /* 0x0000df00ff017b82 */ /* 0x000ff00000000800 */
[----:B------:R-:W0:Y:S01]  /*0010*/  LDC R4, c[0x0][0x360] ;  /* 0x0000d800ff047b82 */ /* 0x000e220000000800 */
[----:B------:R-:W1:Y:S01]  /*0020*/  LDCU UR5, c[0x0][0x380] ;  /* 0x00007000ff0577ac */ /* 0x000e620008000800 */
[----:B------:R-:W2:Y:S06]  /*0030*/  S2R R9, SR_TID.X ;  /* 0x0000000000097919 */ /* 0x000eac0000002100 */
[----:B------:R-:W2:Y:S01]  /*0040*/  S2UR UR4, SR_CTAID.X ;  /* 0x00000000000479c3 */ /* 0x000ea20000002500 */
[----:B-1----:R-:W-:-:S02]  /*0050*/  I2FP.F32.U32 R0, UR5 ;  /* 0x0000000500007c45 */ /* 0x002fc40008201000 */
[----:B0-----:R-:W-:-:S04]  /*0060*/  I2FP.F32.U32 R3, R4 ;  /* 0x0000000400037245 */ /* 0x001fc80000201000 */
[----:B------:R-:W0:Y:S08]  /*0070*/  MUFU.RCP R2, R3 ;  /* 0x0000000300027308 */ /* 0x000e300000001000 */
[----:B------:R-:W1:Y:S01]  /*0080*/  FCHK P0, R0, R3 ;  /* 0x0000000300007302 */ /* 0x000e620000000000 */
[----:B0-----:R-:W-:-:S04]  /*0090*/  FFMA R5, -R3, R2, 1 ;  /* 0x3f80000003057423 */ /* 0x001fc80000000102 */
[----:B------:R-:W-:Y:S01]  /*00a0*/  FFMA R7, R2, R5, R2 ;  /* 0x0000000502077223 */ /* 0x000fe20000000002 */
[----:B--2---:R-:W-:-:S03]  /*00b0*/  IMAD R5, R4, UR4, R9 ;  /* 0x0000000404057c24 */ /* 0x004fc6000f8e0209 */
[----:B------:R-:W-:Y:S01]  /*00c0*/  FFMA R2, R0, R7, RZ ;  /* 0x0000000700027223 */ /* 0x000fe200000000ff */
[----:B------:R-:W-:-:S03]  /*00d0*/  VIADD R5, R5, 0x1 ;  /* 0x0000000105057836 */ /* 0x000fc60000000000 */
[----:B------:R-:W-:-:S04]  /*00e0*/  FFMA R6, -R3, R2, R0 ;  /* 0x0000000203067223 */ /* 0x000fc80000000100 */
[----:B------:R-:W-:Y:S01]  /*00f0*/  FFMA R2, R7, R6, R2 ;  /* 0x0000000607027223 */ /* 0x000fe20000000002 */
[----:B-1----:R-:W-:Y:S06]  /*0100*/  @!P0 BRA `(.L_x_0) ;  /* 0x0000000000088947 */ /* 0x002fec0003800000 */
[----:B------:R-:W-:-:S07]  /*0110*/  MOV R6, 0x130 ;  /* 0x0000013000067802 */ /* 0x000fce0000000f00 */
[----:B------:R-:W-:Y:S05]  /*0120*/  CALL.REL.NOINC `($__internal_0_$__cuda_sm3x_div_rn_noftz_f32_slowpath) ;  /* 0x0000000400907944 */ /* 0x000fea0003c00000 */
.L_x_0:
[C---:B------:R-:W-:Y:S01]  /*0130*/  VIADD R3, R0.reuse, 0xc0cafb0d ;  /* 0xc0cafb0d00037836 */ /* 0x040fe20000000000 */
[----:B------:R-:W0:Y:S01]  /*0140*/  LDCU UR4, c[0x0][0x380] ;  /* 0x00007000ff0477ac */ /* 0x000e220008000800 */
[----:B------:R-:W-:Y:S01]  /*0150*/  IMAD.MOV.U32 R8, RZ, RZ, 0x3dc6b27f ;  /* 0x3dc6b27fff087424 */ /* 0x000fe200078e00ff */
[C---:B------:R-:W-:Y:S02]  /*0160*/  ISETP.GT.U32.AND P0, PT, R0.reuse, 0x7f7fffff, PT ;  /* 0x7f7fffff0000780c */ /* 0x040fe40003f04070 */
[----:B------:R-:W-:Y:S01]  /*0170*/  LOP3.LUT R3, R3, 0xff800000, RZ, 0xc0, !PT ;  /* 0xff80000003037812 */ /* 0x000fe200078ec0ff */
[----:B------:R-:W1:Y:S04]  /*0180*/  LDCU UR5, c[0x0][0x390] ;  /* 0x00007200ff0577ac */ /* 0x000e680008000800 */
[----:B------:R-:W-:Y:S01]  /*0190*/  IMAD.IADD R6, R0, 0x1, -R3 ;  /* 0x0000000100067824 */ /* 0x000fe200078e0a03 */
[----:B------:R-:W2:Y:S03]  /*01a0*/  LDCU.64 UR8, c[0x0][0x358] ;  /* 0x00006b00ff0877ac */ /* 0x000ea60008000a00 */
[----:B------:R-:W-:-:S04]  /*01b0*/  FADD R7, R6, -1 ;  /* 0xbf80000006077421 */ /* 0x000fc80000000000 */
[----:B------:R-:W-:Y:S01]  /*01c0*/  FFMA R6, R7, R8, -0.16845393180847167969 ;  /* 0xbe2c7f3007067423 */ /* 0x000fe20000000008 */
[----:B0-----:R-:W-:-:S03]  /*01d0*/  ISETP.NE.AND P1, PT, RZ, UR4, PT ;  /* 0x00000004ff007c0c */ /* 0x001fc6000bf25270 */
[----:B------:R-:W-:-:S04]  /*01e0*/  FFMA R6, R7, R6, 0.1716887056827545166 ;  /* 0x3e2fcf2a07067423 */ /* 0x000fc80000000006 */
[----:B------:R-:W-:-:S04]  /*01f0*/  FFMA R6, R7, R6, -0.17900948226451873779 ;  /* 0xbe374e4307067423 */ /* 0x000fc80000000006 */
[----:B------:R-:W-:-:S04]  /*0200*/  FFMA R6, R7, R6, 0.20512372255325317383 ;  /* 0x3e520bf407067423 */ /* 0x000fc80000000006 */
[----:B------:R-:W-:-:S04]  /*0210*/  FFMA R6, R7, R6, -0.24046532809734344482 ;  /* 0xbe763c8b07067423 */ /* 0x000fc80000000006 */
[----:B------:R-:W-:-:S04]  /*0220*/  FFMA R6, R7, R6, 0.28857114911079406738 ;  /* 0x3e93bf9907067423 */ /* 0x000fc80000000006 */
[----:B------:R-:W-:-:S04]  /*0230*/  FFMA R6, R7, R6, -0.36067417263984680176 ;  /* 0xbeb8aa4907067423 */ /* 0x000fc80000000006 */
[----:B------:R-:W-:-:S04]  /*0240*/  FFMA R6, R7, R6, 0.48089820146560668945 ;  /* 0x3ef6384a07067423 */ /* 0x000fc80000000006 */
[----:B------:R-:W-:-:S04]  /*0250*/  FFMA R6, R7, R6, -0.72134751081466674805 ;  /* 0xbf38aa3b07067423 */ /* 0x000fc80000000006 */
[C---:B------:R-:W-:Y:S01]  /*0260*/  FMUL R8, R7.reuse, R6 ;  /* 0x0000000607087220 */ /* 0x040fe20000400000 */
[----:B------:R-:W-:Y:S02]  /*0270*/  I2FP.F32.S32 R6, R3 ;  /* 0x0000000300067245 */ /* 0x000fe40000201400 */
[----:B------:R-:W-:Y:S01]  /*0280*/  FSEL R3, RZ, -23, P1 ;  /* 0xc1b80000ff037808 */ /* 0x000fe20000800000 */
[----:B------:R-:W-:-:S04]  /*0290*/  FMUL R8, R7, R8 ;  /* 0x0000000807087220 */ /* 0x000fc80000400000 */
[----:B------:R-:W-:Y:S01]  /*02a0*/  FFMA R3, R6, 1.1920928955078125e-07, R3 ;  /* 0x3400000006037823 */ /* 0x000fe20000000003 */
[----:B------:R-:W-:Y:S01]  /*02b0*/  FFMA R8, R7, 1.4426950216293334961, R8 ;  /* 0x3fb8aa3b07087823 */ /* 0x000fe20000000008 */
[----:B------:R-:W-:Y:S01]  /*02c0*/  IMAD.MOV.U32 R7, RZ, RZ, 0x7f800000 ;  /* 0x7f800000ff077424 */ /* 0x000fe200078e00ff */
[----:B------:R-:W-:Y:S02]  /*02d0*/  F2I.U32.CEIL.NTZ R6, R2 ;  /* 0x0000000200067305 */ /* 0x000fe4000020b000 */
[----:B------:R-:W-:Y:S01]  /*02e0*/  FADD R3, R3, R8 ;  /* 0x0000000803037221 */ /* 0x000fe20000000000 */
[----:B------:R-:W-:-:S06]  /*02f0*/  @P0 FFMA R3, R0, R7, +INF ;  /* 0x7f80000000030423 */ /* 0x000fcc0000000007 */
[----:B------:R-:W0:Y:S02]  /*0300*/  FRND.FLOOR R3, R3 ;  /* 0x0000000300037307 */ /* 0x000e240000205000 */
[----:B0-----:R-:W-:-:S06]  /*0310*/  FSEL R0, R3, -INF , P1 ;  /* 0xff80000003007808 */ /* 0x001fcc0000800000 */
[----:B------:R-:W0:Y:S02]  /*0320*/  F2I.U32.TRUNC.NTZ R0, R0 ;  /* 0x0000000000007305 */ /* 0x000e24000020f000 */
[----:B0-----:R-:W-:-:S13]  /*0330*/  ISETP.NE.AND P0, PT, R0, RZ, PT ;  /* 0x000000ff0000720c */ /* 0x001fda0003f05270 */
[----:B-12---:R-:W-:Y:S05]  /*0340*/  @!P0 BRA `(.L_x_1) ;  /* 0x0000000000808947 */ /* 0x006fea0003800000 */
[----:B------:R-:W-:-:S05]  /*0350*/  UMOV UR4, URZ ;  /* 0x000000ff00047c82 */ /* 0x000fca0008000000 */
.L_x_5:
[----:B0-----:R-:W-:-:S13]  /*0360*/  ISETP.NE.AND P0, PT, R6, RZ, PT ;  /* 0x000000ff0600720c */ /* 0x001fda0003f05270 */
[----:B--23--:R-:W-:Y:S05]  /*0370*/  @!P0 BRA `(.L_x_2) ;  /* 0x0000000000548947 */ /* 0x00cfea0003800000 */
[----:B------:R-:W0:Y:S01]  /*0380*/  LDC R15, c[0x0][0x390] ;  /* 0x0000e400ff0f7b82 */ /* 0x000e220000000800 */
[----:B------:R-:W-:Y:S01]  /*0390*/  HFMA2 R7, -RZ, RZ, 0, 0 ;  /* 0x00000000ff077431 */ /* 0x000fe200000001ff */
[----:B------:R-:W-:Y:S01]  /*03a0*/  BSSY.RECONVERGENT B0, `(.L_x_2) ;  /* 0x0000012000007945 */ /* 0x000fe20003800200 */
[----:B------:R-:W1:Y:S01]  /*03b0*/  LDCU UR7, c[0x0][0x380] ;  /* 0x00007000ff0777ac */ /* 0x000e620008000800 */
[----:B------:R-:W-:-:S04]  /*03c0*/  USHF.L.U32 UR6, UR5, 0x1, URZ ;  /* 0x0000000105067899 */ /* 0x000fc800080006ff */
[----:B------:R-:W2:Y:S08]  /*03d0*/  LDC.64 R2, c[0x0][0x388] ;  /* 0x0000e200ff027b82 */ /* 0x000eb00000000a00 */
.L_x_4:
[----:B---3--:R-:W-:-:S04]  /*03e0*/  IMAD R8, R4, R7, R5 ;  /* 0x0000000704087224 */ /* 0x008fc800078e0205 */
[----:B0-----:R-:W-:-:S05]  /*03f0*/  IMAD R9, R8, UR6, -R15 ;  /* 0x0000000608097c24 */ /* 0x001fca000f8e0a0f */
[----:B-1----:R-:W-:-:S13]  /*0400*/  ISETP.GE.U32.AND P0, PT, R9, UR7, PT ;  /* 0x0000000709007c0c */ /* 0x002fda000bf06070 */
[----:B------:R-:W-:Y:S05]  /*0410*/  @P0 BRA `(.L_x_3) ;  /* 0x0000000000280947 */ /* 0x000fea0003800000 */
[C---:B------:R-:W-:Y:S02]  /*0420*/  VIADD R11, R9.reuse, -UR5 ;  /* 0x80000005090b7c36 */ /* 0x040fe40008000000 */
[----:B--2---:R-:W-:-:S04]  /*0430*/  IMAD.WIDE.U32 R8, R9, 0x4, R2 ;  /* 0x0000000409087825 */ /* 0x004fc800078e0002 */
[----:B------:R-:W-:Y:S01]  /*0440*/  IMAD.WIDE.U32 R10, R11, 0x4, R2 ;  /* 0x000000040b0a7825 */ /* 0x000fe200078e0002 */
[----:B------:R-:W2:Y:S05]  /*0450*/  LDG.E R12, desc[UR8][R8.64] ;  /* 0x00000008080c7981 */ /* 0x000eaa000c1e1900 */
[----:B------:R-:W2:Y:S01]  /*0460*/  LDG.E R11, desc[UR8][R10.64] ;  /* 0x000000080a0b7981 */ /* 0x000ea2000c1e1900 */
[----:B------:R-:W-:-:S05]  /*0470*/  VIADD R7, R7, 0x1 ;  /* 0x0000000107077836 */ /* 0x000fca0000000000 */
[----:B------:R-:W-:Y:S01]  /*0480*/  ISETP.NE.AND P0, PT, R7, R6, PT ;  /* 0x000000060700720c */ /* 0x000fe20003f05270 */
[----:B--2---:R-:W-:-:S05]  /*0490*/  FADD R13, R12, R11 ;  /* 0x0000000b0c0d7221 */ /* 0x004fca0000000000 */
[----:B------:R3:W-:Y:S07]  /*04a0*/  STG.E desc[UR8][R8.64], R13 ;  /* 0x0000000d08007986 */ /* 0x0007ee000c101908 */
[----:B------:R-:W-:Y:S05]  /*04b0*/  @P0 BRA `(.L_x_4) ;  /* 0xfffffffc00c80947 */ /* 0x000fea000383ffff */
.L_x_3:
[----:B------:R-:W-:Y:S05]  /*04c0*/  BSYNC.RECONVERGENT B0 ;  /* 0x0000000000007941 */ /* 0x000fea0003800200 */
.L_x_2:
[----:B------:R-:W-:Y:S01]  /*04d0*/  I2FP.F32.U32 R6, R6 ;  /* 0x0000000600067245 */ /* 0x000fe20000201000 */
[----:B------:R-:W-:Y:S01]  /*04e0*/  UIADD3 UR4, UPT, UPT, UR4, 0x1, URZ ;  /* 0x0000000104047890 */ /* 0x000fe2000fffe0ff */
[----:B------:R-:W-:Y:S01]  /*04f0*/  BAR.SYNC.DEFER_BLOCKING 0x0 ;  /* 0x0000000000007b1d */ /* 0x000fe20000010000 */
[----:B------:R-:W-:Y:S02]  /*0500*/  USHF.L.U32 UR5, UR5, 0x1, URZ ;  /* 0x0000000105057899 */ /* 0x000fe400080006ff */
[----:B------:R-:W-:Y:S02]  /*0510*/  FMUL R6, R6, 0.5 ;  /* 0x3f00000006067820 */ /* 0x000fe40000400000 */
[----:B------:R-:W-:-:S04]  /*0520*/  ISETP.NE.AND P0, PT, R0, UR4, PT ;  /* 0x0000000400007c0c */ /* 0x000fc8000bf05270 */
[----:B------:R-:W0:Y:S09]  /*0530*/  F2I.U32.CEIL.NTZ R6, R6 ;  /* 0x0000000600067305 */ /* 0x000e32000020b000 */
[----:B------:R-:W-:Y:S05]  /*0540*/  @P0 BRA `(.L_x_5) ;  /* 0xfffffffc00840947 */ /* 0x000fea000383ffff */
.L_x_1:
[----:B------:R-:W-:-:S13]  /*0550*/  ISETP.NE.AND P0, PT, R0, RZ, PT ;  /* 0x000000ff0000720c */ /* 0x000fda0003f05270 */
[----:B------:R-:W-:Y:S05]  /*0560*/  @!P0 EXIT ;  /* 0x000000000000894d */ /* 0x000fea0003800000 */
[----:B------:R-:W-:-:S05]  /*0570*/  UMOV UR4, URZ ;  /* 0x000000ff00047c82 */ /* 0x000fca0008000000 */
.L_x_9:
[----:B0-----:R-:W-:Y:S01]  /*0580*/  IMAD.SHL.U32 R6, R6, 0x2, RZ ;  /* 0x0000000206067824 */ /* 0x001fe200078e00ff */
[----:B------:R-:W-:Y:S01]  /*0590*/  UIADD3 UR4, UPT, UPT, UR4, 0x1, URZ ;  /* 0x0000000104047890 */ /* 0x000fe2000fffe0ff */
[----:B------:R-:W-:Y:S01]  /*05a0*/  UMOV UR6, UR5 ;  /* 0x0000000500067c82 */ /* 0x000fe20008000000 */
[----:B------:R-:W-:Y:S02]  /*05b0*/  USHF.R.U32.HI UR5, URZ, 0x1, UR5 ;  /* 0x00000001ff057899 */ /* 0x000fe40008011605 */
[----:B------:R-:W-:Y:S02]  /*05c0*/  ISETP.NE.AND P1, PT, R6, RZ, PT ;  /* 0x000000ff0600720c */ /* 0x000fe40003f25270 */
[----:B------:R-:W-:-:S11]  /*05d0*/  ISETP.NE.AND P0, PT, R0, UR4, PT ;  /* 0x0000000400007c0c */ /* 0x000fd6000bf05270 */
[----:B----4-:R-:W-:Y:S05]  /*05e0*/  @!P1 BRA `(.L_x_6) ;  /* 0x0000000000549947 */ /* 0x010fea0003800000 */
[----:B------:R-:W0:Y:S01]  /*05f0*/  LDC R15, c[0x0][0x390] ;  /* 0x0000e400ff0f7b82 */ /* 0x000e220000000800 */
[----:B------:R-:W-:Y:S01]  /*0600*/  BSSY.RECONVERGENT B0, `(.L_x_6) ;  /* 0x0000013000007945 */ /* 0x000fe20003800200 */
[----:B------:R-:W-:Y:S01]  /*0610*/  IMAD.MOV.U32 R7, RZ, RZ, RZ ;  /* 0x000000ffff077224 */ /* 0x000fe200078e00ff */
[----:B------:R-:W1:Y:S01]  /*0620*/  LDCU UR7, c[0x0][0x380] ;  /* 0x00007000ff0777ac */ /* 0x000e620008000800 */
[----:B------:R-:W-:-:S04]  /*0630*/  ULOP3.LUT UR6, UR6, 0xfffffffe, URZ, 0xc0, !UPT ;  /* 0xfffffffe06067892 */ /* 0x000fc8000f8ec0ff */
[----:B--2---:R-:W2:Y:S08]  /*0640*/  LDC.64 R2, c[0x0][0x388] ;  /* 0x0000e200ff027b82 */ /* 0x004eb00000000a00 */
.L_x_8:
[----:B---34-:R-:W-:-:S04]  /*0650*/  IMAD R8, R4, R7, R5 ;  /* 0x0000000704087224 */ /* 0x018fc800078e0205 */
[----:B0-----:R-:W-:-:S05]  /*0660*/  IMAD R11, R8, UR6, -R15 ;  /* 0x00000006080b7c24 */ /* 0x001fca000f8e0a0f */
[----:B------:R-:W-:-:S04]  /*0670*/  IADD3 R9, PT, PT, R11, UR5, RZ ;  /* 0x000000050b097c10 */ /* 0x000fc8000fffe0ff */
[----:B-1----:R-:W-:-:S13]  /*0680*/  ISETP.GE.U32.AND P1, PT, R9, UR7, PT ;  /* 0x0000000709007c0c */ /* 0x002fda000bf26070 */
[----:B------:R-:W-:Y:S05]  /*0690*/  @P1 BRA `(.L_x_7) ;  /* 0x0000000000241947 */ /* 0x000fea0003800000 */
[----:B--2---:R-:W-:-:S04]  /*06a0*/  IMAD.WIDE.U32 R10, R11, 0x4, R2 ;  /* 0x000000040b0a7825 */ /* 0x004fc800078e0002 */
[----:B------:R-:W-:Y:S02]  /*06b0*/  IMAD.WIDE.U32 R8, R9, 0x4, R2 ;  /* 0x0000000409087825 */ /* 0x000fe400078e0002 */
[----:B------:R-:W2:Y:S04]  /*06c0*/  LDG.E R11, desc[UR8][R10.64] ;  /* 0x000000080a0b7981 */ /* 0x000ea8000c1e1900 */
[----:B------:R-:W2:Y:S01]  /*06d0*/  LDG.E R12, desc[UR8][R8.64] ;  /* 0x00000008080c7981 */ /* 0x000ea2000c1e1900 */
[----:B------:R-:W-:-:S05]  /*06e0*/  VIADD R7, R7, 0x1 ;  /* 0x0000000107077836 */ /* 0x000fca0000000000 */
[----:B------:R-:W-:Y:S01]  /*06f0*/  ISETP.NE.AND P1, PT, R7, R6, PT ;  /* 0x000000060700720c */ /* 0x000fe20003f25270 */
[----:B--2---:R-:W-:-:S05]  /*0700*/  FADD R13, R12, R11 ;  /* 0x0000000b0c0d7221 */ /* 0x004fca0000000000 */
[----:B------:R4:W-:Y:S07]  /*0710*/  STG.E desc[UR8][R8.64], R13 ;  /* 0x0000000d08007986 */ /* 0x0009ee000c101908 */
[----:B------:R-:W-:Y:S05]  /*0720*/  @P1 BRA `(.L_x_8) ;  /* 0xfffffffc00c81947 */ /* 0x000fea000383ffff */
.L_x_7:
[----:B------:R-:W-:Y:S05]  /*0730*/  BSYNC.RECONVERGENT B0 ;  /* 0x0000000000007941 */ /* 0x000fea0003800200 */
.L_x_6:
[----:B------:R-:W-:Y:S06]  /*0740*/  BAR.SYNC.DEFER_BLOCKING 0x0 ;  /* 0x0000000000007b1d */ /* 0x000fec0000010000 */
[----:B------:R-:W-:Y:S05]  /*0750*/  @P0 BRA `(.L_x_9) ;  /* 0xfffffffc00880947 */ /* 0x000fea000383ffff */
[----:B------:R-:W-:Y:S05]  /*0760*/  EXIT ;  /* 0x000000000000794d */ /* 0x000fea0003800000 */
        .weak           $__internal_0_$__cuda_sm3x_div_rn_noftz_f32_slowpath
        .type           $__internal_0_$__cuda_sm3x_div_rn_noftz_f32_slowpath,@function
        .size           $__internal_0_$__cuda_sm3x_div_rn_noftz_f32_slowpath,(.L_x_33 - $__internal_0_$__cuda_sm3x_div_rn_noftz_f32_slowpath)
$__internal_0_$__cuda_sm3x_div_rn_noftz_f32_slowpath:
[----:B------:R-:W-:Y:S01]  /*0770*/  SHF.R.U32.HI R7, RZ, 0x17, R3 ;  /* 0x00000017ff077819 */ /* 0x000fe20000011603 */
[--C-:B------:R-:W-:Y:S01]  /*0780*/  IMAD.MOV.U32 R8, RZ, RZ, R0.reuse ;  /* 0x000000ffff087224 */ /* 0x100fe200078e0000 */
[----:B------:R-:W-:Y:S02]  /*0790*/  SHF.R.U32.HI R2, RZ, 0x17, R0 ;  /* 0x00000017ff027819 */ /* 0x000fe40000011600 */
[----:B------:R-:W-:Y:S02]  /*07a0*/  LOP3.LUT R7, R7, 0xff, RZ, 0xc0, !PT ;  /* 0x000000ff07077812 */ /* 0x000fe400078ec0ff */
[----:B------:R-:W-:Y:S02]  /*07b0*/  LOP3.LUT R2, R2, 0xff, RZ, 0xc0, !PT ;  /* 0x000000ff02027812 */ /* 0x000fe400078ec0ff */
[----:B------:R-:W-:Y:S01]  /*07c0*/  MOV R9, R3 ;  /* 0x0000000300097202 */ /* 0x000fe20000000f00 */
[----:B------:R-:W-:Y:S02]  /*07d0*/  VIADD R12, R7, 0xffffffff ;  /* 0xffffffff070c7836 */ /* 0x000fe40000000000 */
[----:B------:R-:W-:-:S03]  /*07e0*/  VIADD R11, R2, 0xffffffff ;  /* 0xffffffff020b7836 */ /* 0x000fc60000000000 */
[----:B------:R-:W-:-:S04]  /*07f0*/  ISETP.GT.U32.AND P0, PT, R12, 0xfd, PT ;  /* 0x000000fd0c00780c */ /* 0x000fc80003f04070 */
[----:B------:R-:W-:-:S13]  /*0800*/  ISETP.GT.U32.OR P0, PT, R11, 0xfd, P0 ;  /* 0x000000fd0b00780c */ /* 0x000fda0000704470 */
[----:B------:R-:W-:Y:S01]  /*0810*/  @!P0 IMAD.MOV.U32 R10, RZ, RZ, RZ ;  /* 0x000000ffff0a8224 */ /* 0x000fe200078e00ff */
[----:B------:R-:W-:Y:S06]  /*0820*/  @!P0 BRA `(.L_x_10) ;  /* 0x00000000005c8947 */ /* 0x000fec0003800000 */
[----:B------:R-:W-:Y:S02]  /*0830*/  FSETP.GTU.FTZ.AND P0, PT, |R0|, +INF , PT ;  /* 0x7f8000000000780b */ /* 0x000fe40003f1c200 */
[----:B------:R-:W-:-:S04]  /*0840*/  FSETP.GTU.FTZ.AND P1, PT, |R3|, +INF , PT ;  /* 0x7f8000000300780b */ /* 0x000fc80003f3c200 */
[----:B------:R-:W-:-:S13]  /*0850*/  PLOP3.LUT P0, PT, P0, P1, PT, 0xf8, 0x8f ;  /* 0x00000000008f781c */ /* 0x000fda0000703f70 */
[----:B------:R-:W-:Y:S05]  /*0860*/  @P0 BRA `(.L_x_11) ;  /* 0x0000000400440947 */ /* 0x000fea0003800000 */
[----:B------:R-:W-:-:S13]  /*0870*/  LOP3.LUT P0, RZ, R9, 0x7fffffff, R8, 0xc8, !PT ;  /* 0x7fffffff09ff7812 */ /* 0x000fda000780c808 */
[----:B------:R-:W-:Y:S05]  /*0880*/  @!P0 BRA `(.L_x_12) ;  /* 0x0000000400348947 */ /* 0x000fea0003800000 */
[C---:B------:R-:W-:Y:S02]  /*0890*/  FSETP.NEU.FTZ.AND P2, PT, |R0|.reuse, +INF , PT ;  /* 0x7f8000000000780b */ /* 0x040fe40003f5d200 */
[----:B------:R-:W-:Y:S02]  /*08a0*/  FSETP.NEU.FTZ.AND P1, PT, |R3|, +INF , PT ;  /* 0x7f8000000300780b */ /* 0x000fe40003f3d200 */
[----:B------:R-:W-:-:S11]  /*08b0*/  FSETP.NEU.FTZ.AND P0, PT, |R0|, +INF , PT ;  /* 0x7f8000000000780b */ /* 0x000fd60003f1d200 */
[----:B------:R-:W-:Y:S05]  /*08c0*/  @!P1 BRA !P2, `(.L_x_12) ;  /* 0x0000000400249947 */ /* 0x000fea0005000000 */
[----:B------:R-:W-:-:S04]  /*08d0*/  LOP3.LUT P2, RZ, R8, 0x7fffffff, RZ, 0xc0, !PT ;  /* 0x7fffffff08ff7812 */ /* 0x000fc8000784c0ff */
[----:B------:R-:W-:-:S13]  /*08e0*/  PLOP3.LUT P1, PT, P1, P2, PT, 0x2f, 0xf2 ;  /* 0x0000000000f2781c */ /* 0x000fda0000f24577 */
[----:B------:R-:W-:Y:S05]  /*08f0*/  @P1 BRA `(.L_x_13) ;  /* 0x0000000400101947 */ /* 0x000fea0003800000 */
[----:B------:R-:W-:-:S04]  /*0900*/  LOP3.LUT P1, RZ, R9, 0x7fffffff, RZ, 0xc0, !PT ;  /* 0x7fffffff09ff7812 */ /* 0x000fc8000782c0ff */
[----:B------:R-:W-:-:S13]  /*0910*/  PLOP3.LUT P0, PT, P0, P1, PT, 0x2f, 0xf2 ;  /* 0x0000000000f2781c */ /* 0x000fda0000702577 */
[----:B------:R-:W-:Y:S05]  /*0920*/  @P0 BRA `(.L_x_14) ;  /* 0x0000000000f80947 */ /* 0x000fea0003800000 */
[----:B------:R-:W-:Y:S02]  /*0930*/  ISETP.GE.AND P0, PT, R11, RZ, PT ;  /* 0x000000ff0b00720c */ /* 0x000fe40003f06270 */
[----:B------:R-:W-:-:S11]  /*0940*/  ISETP.GE.AND P1, PT, R12, RZ, PT ;  /* 0x000000ff0c00720c */ /* 0x000fd60003f26270 */
[----:B------:R-:W-:Y:S02]  /*0950*/  @P0 IMAD.MOV.U32 R10, RZ, RZ, RZ ;  /* 0x000000ffff0a0224 */ /* 0x000fe400078e00ff */
[----:B------:R-:W-:Y:S01]  /*0960*/  @!P0 FFMA R8, R0, 1.84467440737095516160e+19, RZ ;  /* 0x5f80000000088823 */ /* 0x000fe200000000ff */
[----:B------:R-:W-:Y:S02]  /*0970*/  @!P0 IMAD.MOV.U32 R10, RZ, RZ, -0x40 ;  /* 0xffffffc0ff0a8424 */ /* 0x000fe400078e00ff */
[----:B------:R-:W-:-:S03]  /*0980*/  @!P1 FFMA R9, R3, 1.84467440737095516160e+19, RZ ;  /* 0x5f80000003099823 */ /* 0x000fc600000000ff */
[----:B------:R-:W-:-:S07]  /*0990*/  @!P1 IADD3 R10, PT, PT, R10, 0x40, RZ ;  /* 0x000000400a0a9810 */ /* 0x000fce0007ffe0ff */
.L_x_10:
[----:B------:R-:W-:Y:S01]  /*09a0*/  LEA R12, R7, 0xc0800000, 0x17 ;  /* 0xc0800000070c7811 */ /* 0x000fe200078eb8ff */
[----:B------:R-:W-:-:S04]  /*09b0*/  VIADD R3, R2, 0xffffff81 ;  /* 0xffffff8102037836 */ /* 0x000fc80000000000 */
[----:B------:R-:W-:Y:S01]  /*09c0*/  IMAD.IADD R12, R9, 0x1, -R12 ;  /* 0x00000001090c7824 */ /* 0x000fe200078e0a0c */
[C---:B------:R-:W-:Y:S01]  /*09d0*/  IADD3 R7, PT, PT, R3.reuse, 0x7f, -R7 ;  /* 0x0000007f03077810 */ /* 0x040fe20007ffe807 */
[----:B------:R-:W-:Y:S02]  /*09e0*/  IMAD R2, R3, -0x800000, R8 ;  /* 0xff80000003027824 */ /* 0x000fe400078e0208 */
[----:B------:R-:W0:Y:S01]  /*09f0*/  MUFU.RCP R9, R12 ;  /* 0x0000000c00097308 */ /* 0x000e220000001000 */
[----:B------:R-:W-:Y:S01]  /*0a00*/  FADD.FTZ R11, -R12, -RZ ;  /* 0x800000ff0c0b7221 */ /* 0x000fe20000010100 */
[----:B------:R-:W-:-:S03]  /*0a10*/  IMAD.IADD R7, R7, 0x1, R10 ;  /* 0x0000000107077824 */ /* 0x000fc600078e020a */
[----:B0-----:R-:W-:-:S04]  /*0a20*/  FFMA R14, R9, R11, 1 ;  /* 0x3f800000090e7423 */ /* 0x001fc8000000000b */
[----:B------:R-:W-:-:S04]  /*0a30*/  FFMA R13, R9, R14, R9 ;  /* 0x0000000e090d7223 */ /* 0x000fc80000000009 */
[----:B------:R-:W-:-:S04]  /*0a40*/  FFMA R8, R2, R13, RZ ;  /* 0x0000000d02087223 */ /* 0x000fc800000000ff */
[----:B------:R-:W-:-:S04]  /*0a50*/  FFMA R9, R11, R8, R2 ;  /* 0x000000080b097223 */ /* 0x000fc80000000002 */
[----:B------:R-:W-:-:S04]  /*0a60*/  FFMA R8, R13, R9, R8 ;  /* 0x000000090d087223 */ /* 0x000fc80000000008 */
[----:B------:R-:W-:-:S04]  /*0a70*/  FFMA R11, R11, R8, R2 ;  /* 0x000000080b0b7223 */ /* 0x000fc80000000002 */
[----:B------:R-:W-:-:S05]  /*0a80*/  FFMA R2, R13, R11, R8 ;  /* 0x0000000b0d027223 */ /* 0x000fca0000000008 */
[----:B------:R-:W-:-:S04]  /*0a90*/  SHF.R.U32.HI R3, RZ, 0x17, R2 ;  /* 0x00000017ff037819 */ /* 0x000fc80000011602 */
[----:B------:R-:W-:-:S04]  /*0aa0*/  LOP3.LUT R3, R3, 0xff, RZ, 0xc0, !PT ;  /* 0x000000ff03037812 */ /* 0x000fc800078ec0ff */
[----:B------:R-:W-:-:S05]  /*0ab0*/  IADD3 R9, PT, PT, R3, R7, RZ ;  /* 0x0000000703097210 */ /* 0x000fca0007ffe0ff */
[----:B------:R-:W-:-:S05]  /*0ac0*/  VIADD R3, R9, 0xffffffff ;  /* 0xffffffff09037836 */ /* 0x000fca0000000000 */
[----:B------:R-:W-:-:S13]  /*0ad0*/  ISETP.GE.U32.AND P0, PT, R3, 0xfe, PT ;  /* 0x000000fe0300780c */ /* 0x000fda0003f06070 */
[----:B------:R-:W-:Y:S05]  /*0ae0*/  @!P0 BRA `(.L_x_15) ;  /* 0x0000000000808947 */ /* 0x000fea0003800000 */
[----:B------:R-:W-:-:S13]  /*0af0*/  ISETP.GT.AND P0, PT, R9, 0xfe, PT ;  /* 0x000000fe0900780c */ /* 0x000fda0003f04270 */
[----:B------:R-:W-:Y:S05]  /*0b00*/  @P0 BRA `(.L_x_16) ;  /* 0x00000000006c0947 */ /* 0x000fea0003800000 */
[----:B------:R-:W-:-:S13]  /*0b10*/  ISETP.GE.AND P0, PT, R9, 0x1, PT ;  /* 0x000000010900780c */ /* 0x000fda0003f06270 */
[----:B------:R-:W-:Y:S05]  /*0b20*/  @P0 BRA `(.L_x_17) ;  /* 0x0000000000980947 */ /* 0x000fea0003800000 */
[----:B------:R-:W-:Y:S02]  /*0b30*/  ISETP.GE.AND P0, PT, R9, -0x18, PT ;  /* 0xffffffe80900780c */ /* 0x000fe40003f06270 */
[----:B------:R-:W-:-:S11]  /*0b40*/  LOP3.LUT R2, R2, 0x80000000, RZ, 0xc0, !PT ;  /* 0x8000000002027812 */ /* 0x000fd600078ec0ff */
[----:B------:R-:W-:Y:S05]  /*0b50*/  @!P0 BRA `(.L_x_17) ;  /* 0x00000000008c8947 */ /* 0x000fea0003800000 */
[-CC-:B------:R-:W-:Y:S01]  /*0b60*/  FFMA.RZ R3, R13, R11.reuse, R8.reuse ;  /* 0x0000000b0d037223 */ /* 0x180fe2000000c008 */
[C---:B------:R-:W-:Y:S01]  /*0b70*/  VIADD R10, R9.reuse, 0x20 ;  /* 0x00000020090a7836 */ /* 0x040fe20000000000 */
[C---:B------:R-:W-:Y:S02]  /*0b80*/  ISETP.NE.AND P2, PT, R9.reuse, RZ, PT ;  /* 0x000000ff0900720c */ /* 0x040fe40003f45270 */
[----:B------:R-:W-:Y:S01]  /*0b90*/  ISETP.NE.AND P1, PT, R9, RZ, PT ;  /* 0x000000ff0900720c */ /* 0x000fe20003f25270 */
[----:B------:R-:W-:Y:S01]  /*0ba0*/  IMAD.MOV R9, RZ, RZ, -R9 ;  /* 0x000000ffff097224 */ /* 0x000fe200078e0a09 */
[----:B------:R-:W-:Y:S01]  /*0bb0*/  LOP3.LUT R7, R3, 0x7fffff, RZ, 0xc0, !PT ;  /* 0x007fffff03077812 */ /* 0x000fe200078ec0ff */
[CCC-:B------:R-:W-:Y:S01]  /*0bc0*/  FFMA.RP R3, R13.reuse, R11.reuse, R8.reuse ;  /* 0x0000000b0d037223 */ /* 0x1c0fe20000008008 */
[----:B------:R-:W-:Y:S02]  /*0bd0*/  FFMA.RM R8, R13, R11, R8 ;  /* 0x0000000b0d087223 */ /* 0x000fe40000004008 */
[----:B------:R-:W-:-:S03]  /*0be0*/  LOP3.LUT R7, R7, 0x800000, RZ, 0xfc, !PT ;  /* 0x0080000007077812 */ /* 0x000fc600078efcff */
[----:B------:R-:W-:Y:S02]  /*0bf0*/  FSETP.NEU.FTZ.AND P0, PT, R3, R8, PT ;  /* 0x000000080300720b */ /* 0x000fe40003f1d000 */
[----:B------:R-:W-:Y:S02]  /*0c00*/  SHF.L.U32 R10, R7, R10, RZ ;  /* 0x0000000a070a7219 */ /* 0x000fe400000006ff */
[----:B------:R-:W-:Y:S02]  /*0c10*/  SEL R8, R9, RZ, P2 ;  /* 0x000000ff09087207 */ /* 0x000fe40001000000 */
[----:B------:R-:W-:Y:S02]  /*0c20*/  ISETP.NE.AND P1, PT, R10, RZ, P1 ;  /* 0x000000ff0a00720c */ /* 0x000fe40000f25270 */
[----:B------:R-:W-:Y:S02]  /*0c30*/  SHF.R.U32.HI R8, RZ, R8, R7 ;  /* 0x00000008ff087219 */ /* 0x000fe40000011607 */
[----:B------:R-:W-:-:S02]  /*0c40*/  PLOP3.LUT P0, PT, P0, P1, PT, 0xf8, 0x8f ;  /* 0x00000000008f781c */ /* 0x000fc40000703f70 */
[----:B------:R-:W-:Y:S02]  /*0c50*/  SHF.R.U32.HI R10, RZ, 0x1, R8 ;  /* 0x00000001ff0a7819 */ /* 0x000fe40000011608 */
[----:B------:R-:W-:-:S04]  /*0c60*/  SEL R3, RZ, 0x1, !P0 ;  /* 0x00000001ff037807 */ /* 0x000fc80004000000 */
[----:B------:R-:W-:-:S04]  /*0c70*/  LOP3.LUT R3, R3, 0x1, R10, 0xf8, !PT ;  /* 0x0000000103037812 */ /* 0x000fc800078ef80a */
[----:B------:R-:W-:-:S04]  /*0c80*/  LOP3.LUT R3, R3, R8, RZ, 0xc0, !PT ;  /* 0x0000000803037212 */ /* 0x000fc800078ec0ff */
[----:B------:R-:W-:-:S04]  /*0c90*/  IADD3 R3, PT, PT, R10, R3, RZ ;  /* 0x000000030a037210 */ /* 0x000fc80007ffe0ff */
[----:B------:R-:W-:Y:S01]  /*0ca0*/  LOP3.LUT R2, R3, R2, RZ, 0xfc, !PT ;  /* 0x0000000203027212 */ /* 0x000fe200078efcff */
[----:B------:R-:W-:Y:S06]  /*0cb0*/  BRA `(.L_x_17) ;  /* 0x0000000000347947 */ /* 0x000fec0003800000 */
.L_x_16:
[----:B------:R-:W-:-:S04]  /*0cc0*/  LOP3.LUT R2, R2, 0x80000000, RZ, 0xc0, !PT ;  /* 0x8000000002027812 */ /* 0x000fc800078ec0ff */
[----:B------:R-:W-:Y:S01]  /*0cd0*/  LOP3.LUT R2, R2, 0x7f800000, RZ, 0xfc, !PT ;  /* 0x7f80000002027812 */ /* 0x000fe200078efcff */
[----:B------:R-:W-:Y:S06]  /*0ce0*/  BRA `(.L_x_17) ;  /* 0x0000000000287947 */ /* 0x000fec0003800000 */
.L_x_15:
[----:B------:R-:W-:Y:S01]  /*0cf0*/  IMAD R2, R7, 0x800000, R2 ;  /* 0x0080000007027824 */ /* 0x000fe200078e0202 */
[----:B------:R-:W-:Y:S06]  /*0d00*/  BRA `(.L_x_17) ;  /* 0x0000000000207947 */ /* 0x000fec0003800000 */
.L_x_14:
[----:B------:R-:W-:-:S04]  /*0d10*/  LOP3.LUT R2, R9, 0x80000000, R8, 0x48, !PT ;  /* 0x8000000009027812 */ /* 0x000fc800078e4808 */
[----:B------:R-:W-:Y:S01]  /*0d20*/  LOP3.LUT R2, R2, 0x7f800000, RZ, 0xfc, !PT ;  /* 0x7f80000002027812 */ /* 0x000fe200078efcff */
[----:B------:R-:W-:Y:S06]  /*0d30*/  BRA `(.L_x_17) ;  /* 0x0000000000147947 */ /* 0x000fec0003800000 */
.L_x_13:
[----:B------:R-:W-:Y:S01]  /*0d40*/  LOP3.LUT R2, R9, 0x80000000, R8, 0x48, !PT ;  /* 0x8000000009027812 */ /* 0x000fe200078e4808 */
[----:B------:R-:W-:Y:S06]  /*0d50*/  BRA `(.L_x_17) ;  /* 0x00000000000c7947 */ /* 0x000fec0003800000 */
.L_x_12:
[----:B------:R-:W0:Y:S01]  /*0d60*/  MUFU.RSQ R2, -QNAN ;  /* 0xffc0000000027908 */ /* 0x000e220000001400 */
[----:B------:R-:W-:Y:S05]  /*0d70*/  BRA `(.L_x_17) ;  /* 0x0000000000047947 */ /* 0x000fea0003800000 */
.L_x_11:
[----:B------:R-:W-:-:S07]  /*0d80*/  FADD.FTZ R2, R0, R3 ;  /* 0x0000000300027221 */ /* 0x000fce0000010000 */
.L_x_17:
[----:B------:R-:W-:-:S04]  /*0d90*/  IMAD.MOV.U32 R7, RZ, RZ, 0x0 ;  /* 0x00000000ff077424 */ /* 0x000fc800078e00ff */
[----:B0-----:R-:W-:Y:S05]  /*0da0*/  RET.REL.NODEC R6 `(_Z9prefixSumjPfjj) ;  /* 0xfffffff006947950 */ /* 0x001fea0003c3ffff */
.L_x_18:
[----:B------:R-:W-:-:S00]  /*0db0*/  BRA `(.L_x_18) ;  /* 0xfffffffc00fc7947 */ /* 0x000fc0000383ffff */
[----:B------:R-:W-:-:S00]  /*0dc0*/  NOP ;  /* 0x0000000000007918 */ /* 0x000fc00000000000 */
        /* <DEDUP_REMOVED lines=11> */
.L_x_33:


//--------------------- .text._Z8fillRandjPfjj    --------------------------
	.section	.text._Z8fillRandjPfjj,"ax",@progbits
	.align	128
        .global         _Z8fillRandjPfjj
        .type           _Z8fillRandjPfjj,@function
        .size           _Z8fillRandjPfjj,(.L_x_34 - _Z8fillRandjPfjj)
        .other          _Z8fillRandjPfjj,@"STO_CUDA_ENTRY STV_DEFAULT"
_Z8fillRandjPfjj:
.text._Z8fillRandjPfjj:
[----:B------:R-:W-:Y:S08]  /*0000*/  LDC R1, c[0x0][0x37c] ;  /* 0x0000df00ff017b82 */ /* 0x000ff00000000800 */
[----:B------:R-:W0:Y:S01]  /*0010*/  LDC R0, c[0x0][0x360] ;  /* 0x0000d800ff007b82 */ /* 0x000e220000000800 */
[----:B------:R-:W1:Y:S07]  /*0020*/  LDCU UR4, c[0x0][0x380] ;  /* 0x00007000ff0477ac */ /* 0x000e6e0008000800 */
[----:B------:R-:W2:Y:S01]  /*0030*/  S2UR UR10, SR_CTAID.X ;  /* 0x00000000000a79c3 */ /* 0x000ea20000002500 */
[----:B-1----:R-:W-:-:S02]  /*0040*/  I2FP.F32.U32 R2, UR4 ;  /* 0x0000000400027c45 */ /* 0x002fc40008201000 */
[----:B0-----:R-:W-:-:S04]  /*0050*/  I2FP.F32.U32 R3, R0 ;  /* 0x0000000000037245 */ /* 0x001fc80000201000 */
[----:B------:R-:W0:Y:S08]  /*0060*/  MUFU.RCP R4, R3 ;  /* 0x0000000300047308 */ /* 0x000e300000001000 */
[----:B------:R-:W1:Y:S01]  /*0070*/  FCHK P0, R2, R3 ;  /* 0x0000000302007302 */ /* 0x000e620000000000 */
[----:B0-----:R-:W-:-:S04]  /*0080*/  FFMA R5, -R3, R4, 1 ;  /* 0x3f80000003057423 */ /* 0x001fc80000000104 */
[----:B------:R-:W-:-:S04]  /*0090*/  FFMA R5, R4, R5, R4 ;  /* 0x0000000504057223 */ /* 0x000fc80000000004 */
[----:B------:R-:W-:-:S04]  /*00a0*/  FFMA R4, R2, R5, RZ ;  /* 0x0000000502047223 */ /* 0x000fc800000000ff */
[----:B------:R-:W-:-:S04]  /*00b0*/  FFMA R6, -R3, R4, R2 ;  /* 0x0000000403067223 */ /* 0x000fc80000000102 */
[----:B------:R-:W-:Y:S01]  /*00c0*/  FFMA R4, R5, R6, R4 ;  /* 0x0000000605047223 */ /* 0x000fe20000000004 */
[----:B-12---:R-:W-:Y:S06]  /*00d0*/  @!P0 BRA `(.L_x_19) ;  /* 0x00000000000c8947 */ /* 0x006fec0003800000 */
[----:B------:R-:W-:-:S07]  /*00e0*/  MOV R4, 0x100 ;  /* 0x0000010000047802 */ /* 0x000fce0000000f00 */
[----:B------:R-:W-:Y:S05]  /*00f0*/  CALL.REL.NOINC `($__internal_1_$__cuda_sm3x_div_rn_noftz_f32_slowpath) ;  /* 0x0000000400947944 */ /* 0x000fea0003c00000 */
[----:B------:R-:W-:-:S07]  /*0100*/  IMAD.MOV.U32 R4, RZ, RZ, R2 ;  /* 0x000000ffff047224 */ /* 0x000fce00078e0002 */
.L_x_19:
[----:B------:R-:W0:Y:S02]  /*0110*/  F2I.U32.CEIL.NTZ R2, R4 ;  /* 0x0000000400027305 */ /* 0x000e24000020b000 */
[----:B0-----:R-:W-:-:S13]  /*0120*/  ISETP.NE.AND P0, PT, R2, RZ, PT ;  /* 0x000000ff0200720c */ /* 0x001fda0003f05270 */
[----:B------:R-:W-:Y:S05]  /*0130*/  @!P0 EXIT ;  /* 0x000000000000894d */ /* 0x000fea0003800000 */
[----:B------:R-:W0:Y:S01]  /*0140*/  S2R R5, SR_TID.X ;  /* 0x0000000000057919 */ /* 0x000e220000002100 */
[C---:B------:R-:W-:Y:S01]  /*0150*/  ISETP.GE.U32.AND P0, PT, R2.reuse, 0x8, PT ;  /* 0x000000080200780c */ /* 0x040fe20003f06070 */
[----:B------:R-:W1:Y:S01]  /*0160*/  LDCU.64 UR12, c[0x0][0x358] ;  /* 0x00006b00ff0c77ac */ /* 0x000e620008000a00 */
[----:B------:R-:W-:Y:S01]  /*0170*/  LOP3.LUT R3, R2, 0x7, RZ, 0xc0, !PT ;  /* 0x0000000702037812 */ /* 0x000fe200078ec0ff */
[----:B------:R-:W-:-:S03]  /*0180*/  IMAD.MOV.U32 R4, RZ, RZ, RZ ;  /* 0x000000ffff047224 */ /* 0x000fc600078e00ff */
[----:B------:R-:W-:-:S07]  /*0190*/  ISETP.NE.AND P1, PT, R3, RZ, PT ;  /* 0x000000ff0300720c */ /* 0x000fce0003f25270 */
[----:B------:R-:W-:Y:S06]  /*01a0*/  @!P0 BRA `(.L_x_20) ;  /* 0x0000000000b88947 */ /* 0x000fec0003800000 */
[----:B------:R-:W2:Y:S01]  /*01b0*/  LDC.64 R14, c[0x0][0x388] ;  /* 0x0000e200ff0e7b82 */ /* 0x000ea20000000a00 */
[----:B------:R-:W-:Y:S02]  /*01c0*/  UIADD3 UR4, UPT, UPT, UR10, 0x2, URZ ;  /* 0x000000020a047890 */ /* 0x000fe4000fffe0ff */
[----:B------:R-:W-:Y:S01]  /*01d0*/  IMAD R6, R0, UR10, R0 ;  /* 0x0000000a00067c24 */ /* 0x000fe2000f8e0200 */
[----:B------:R-:W-:Y:S01]  /*01e0*/  UIADD3 UR5, UPT, UPT, UR10, 0x3, URZ ;  /* 0x000000030a057890 */ /* 0x000fe2000fffe0ff */
[----:B------:R-:W-:Y:S01]  /*01f0*/  LOP3.LUT R4, R2, 0xfffffff8, RZ, 0xc0, !PT ;  /* 0xfffffff802047812 */ /* 0x000fe200078ec0ff */
[----:B------:R-:W-:Y:S02]  /*0200*/  UIADD3 UR6, UPT, UPT, UR10, 0x4, URZ ;  /* 0x000000040a067890 */ /* 0x000fe4000fffe0ff */
[--C-:B0-----:R-:W-:Y:S01]  /*0210*/  IMAD R10, R0, UR10, R5.reuse ;  /* 0x0000000a000a7c24 */ /* 0x101fe2000f8e0205 */
[----:B------:R-:W-:Y:S01]  /*0220*/  UIADD3 UR7, UPT, UPT, UR10, 0x5, URZ ;  /* 0x000000050a077890 */ /* 0x000fe2000fffe0ff */
[----:B------:R-:W-:Y:S01]  /*0230*/  IADD3 R7, PT, PT, R6, R5, RZ ;  /* 0x0000000506077210 */ /* 0x000fe20007ffe0ff */
[----:B------:R-:W-:Y:S01]  /*0240*/  UIADD3 UR8, UPT, UPT, UR10, 0x6, URZ ;  /* 0x000000060a087890 */ /* 0x000fe2000fffe0ff */
[C-C-:B------:R-:W-:Y:S01]  /*0250*/  IMAD R9, R0.reuse, UR4, R5.reuse ;  /* 0x0000000400097c24 */ /* 0x140fe2000f8e0205 */
[----:B------:R-:W-:Y:S01]  /*0260*/  UIADD3 UR9, UPT, UPT, UR10, 0x7, URZ ;  /* 0x000000070a097890 */ /* 0x000fe2000fffe0ff */
[----:B------:R-:W-:-:S02]  /*0270*/  IMAD R11, R0, UR5, R5 ;  /* 0x00000005000b7c24 */ /* 0x000fc4000f8e0205 */
[C-C-:B------:R-:W-:Y:S02]  /*0280*/  IMAD R13, R0.reuse, UR6, R5.reuse ;  /* 0x00000006000d7c24 */ /* 0x140fe4000f8e0205 */
[C-C-:B------:R-:W-:Y:S02]  /*0290*/  IMAD R25, R0.reuse, UR7, R5.reuse ;  /* 0x0000000700197c24 */ /* 0x140fe4000f8e0205 */
[C-C-:B------:R-:W-:Y:S02]  /*02a0*/  IMAD R6, R0.reuse, UR8, R5.reuse ;  /* 0x0000000800067c24 */ /* 0x140fe4000f8e0205 */
[----:B------:R-:W-:Y:S02]  /*02b0*/  IMAD R8, R0, UR9, R5 ;  /* 0x0000000900087c24 */ /* 0x000fe4000f8e0205 */
[----:B------:R-:W-:-:S07]  /*02c0*/  IMAD.MOV R12, RZ, RZ, -R4 ;  /* 0x000000ffff0c7224 */ /* 0x000fce00078e0a04 */
.L_x_21:
[----:B------:R-:W-:Y:S01]  /*02d0*/  IADD3 R12, PT, PT, R12, 0x8, RZ ;  /* 0x000000080c0c7810 */ /* 0x000fe20007ffe0ff */
[----:B---3--:R-:W-:Y:S02]  /*02e0*/  IMAD.MOV.U32 R24, RZ, RZ, -0x40800000 ;  /* 0xbf800000ff187424 */ /* 0x008fe400078e00ff */
[----:B--2---:R-:W-:Y:S01]  /*02f0*/  IMAD.WIDE.U32 R18, R10, 0x4, R14 ;  /* 0x000000040a127825 */ /* 0x004fe200078e000e */
[----:B------:R-:W-:-:S03]  /*0300*/  ISETP.NE.AND P0, PT, R12, RZ, PT ;  /* 0x000000ff0c00720c */ /* 0x000fc60003f05270 */
[--C-:B------:R-:W-:Y:S01]  /*0310*/  IMAD.WIDE.U32 R16, R7, 0x4, R14.reuse ;  /* 0x0000000407107825 */ /* 0x100fe200078e000e */
[----:B-1----:R0:W-:Y:S03]  /*0320*/  STG.E desc[UR12][R18.64], R24 ;  /* 0x0000001812007986 */ /* 0x0021e6000c10190c */
[--C-:B------:R-:W-:Y:S01]  /*0330*/  IMAD.WIDE.U32 R28, R9, 0x4, R14.reuse ;  /* 0x00000004091c7825 */ /* 0x100fe200078e000e */
[----:B------:R1:W-:Y:S03]  /*0340*/  STG.E desc[UR12][R16.64], R24 ;  /* 0x0000001810007986 */ /* 0x0003e6000c10190c */
[----:B------:R-:W-:Y:S01]  /*0350*/  IMAD.WIDE.U32 R26, R11, 0x4, R14 ;  /* 0x000000040b1a7825 */ /* 0x000fe200078e000e */
[----:B------:R3:W-:Y:S01]  /*0360*/  STG.E desc[UR12][R28.64], R24 ;  /* 0x000000181c007986 */ /* 0x0007e2000c10190c */
[----:B------:R-:W-:-:S02]  /*0370*/  LEA R11, R0, R11, 0x3 ;  /* 0x0000000b000b7211 */ /* 0x000fc400078e18ff */
[--C-:B------:R-:W-:Y:S01]  /*0380*/  IMAD.WIDE.U32 R20, R6, 0x4, R14.reuse ;  /* 0x0000000406147825 */ /* 0x100fe200078e000e */
[----:B------:R3:W-:Y:S01]  /*0390*/  STG.E desc[UR12][R26.64], R24 ;  /* 0x000000181a007986 */ /* 0x0007e2000c10190c */
[----:B------:R-:W-:Y:S02]  /*03a0*/  LEA R6, R0, R6, 0x3 ;  /* 0x0000000600067211 */ /* 0x000fe400078e18ff */
[----:B0-----:R-:W-:-:S04]  /*03b0*/  IMAD.WIDE.U32 R18, R25, 0x4, R14 ;  /* 0x0000000419127825 */ /* 0x001fc800078e000e */
[----:B-1----:R-:W-:-:S04]  /*03c0*/  IMAD.WIDE.U32 R16, R13, 0x4, R14 ;  /* 0x000000040d107825 */ /* 0x002fc800078e000e */
[----:B------:R-:W-:Y:S01]  /*03d0*/  IMAD.WIDE.U32 R22, R8, 0x4, R14 ;  /* 0x0000000408167825 */ /* 0x000fe200078e000e */
[----:B------:R3:W-:Y:S03]  /*03e0*/  STG.E desc[UR12][R16.64], R24 ;  /* 0x0000001810007986 */ /* 0x0007e6000c10190c */
[C---:B------:R-:W-:Y:S01]  /*03f0*/  IMAD R7, R0.reuse, 0x8, R7 ;  /* 0x0000000800077824 */ /* 0x040fe200078e0207 */
[----:B------:R3:W-:Y:S01]  /*0400*/  STG.E desc[UR12][R18.64], R24 ;  /* 0x0000001812007986 */ /* 0x0007e2000c10190c */
[C---:B------:R-:W-:Y:S02]  /*0410*/  IMAD R9, R0.reuse, 0x8, R9 ;  /* 0x0000000800097824 */ /* 0x040fe400078e0209 */
[C---:B------:R-:W-:Y:S01]  /*0420*/  IMAD R13, R0.reuse, 0x8, R13 ;  /* 0x00000008000d7824 */ /* 0x040fe200078e020d */
[----:B------:R3:W-:Y:S01]  /*0430*/  STG.E desc[UR12][R20.64], R24 ;  /* 0x0000001814007986 */ /* 0x0007e2000c10190c */
[----:B------:R-:W-:-:S02]  /*0440*/  IMAD R25, R0, 0x8, R25 ;  /* 0x0000000800197824 */ /* 0x000fc400078e0219 */
[C---:B------:R-:W-:Y:S01]  /*0450*/  IMAD R8, R0.reuse, 0x8, R8 ;  /* 0x0000000800087824 */ /* 0x040fe200078e0208 */
[----:B------:R3:W-:Y:S01]  /*0460*/  STG.E desc[UR12][R22.64], R24 ;  /* 0x0000001816007986 */ /* 0x0007e2000c10190c */
[----:B------:R-:W-:Y:S01]  /*0470*/  IMAD R10, R0, 0x8, R10 ;  /* 0x00000008000a7824 */ /* 0x000fe200078e020a */
[----:B------:R-:W-:Y:S06]  /*0480*/  @P0 BRA `(.L_x_21) ;  /* 0xfffffffc00900947 */ /* 0x000fec000383ffff */
.L_x_20:
[----:B-1----:R-:W-:Y:S05]  /*0490*/  @!P1 EXIT ;  /* 0x000000000000994d */ /* 0x002fea0003800000 */
[----:B------:R-:W-:Y:S02]  /*04a0*/  ISETP.GE.U32.AND P0, PT, R3, 0x4, PT ;  /* 0x000000040300780c */ /* 0x000fe40003f06070 */
[----:B------:R-:W-:-:S04]  /*04b0*/  LOP3.LUT R14, R2, 0x3, RZ, 0xc0, !PT ;  /* 0x00000003020e7812 */ /* 0x000fc800078ec0ff */
[----:B------:R-:W-:-:S07]  /*04c0*/  ISETP.NE.AND P1, PT, R14, RZ, PT ;  /* 0x000000ff0e00720c */ /* 0x000fce0003f25270 */
[----:B------:R-:W-:Y:S06]  /*04d0*/  @!P0 BRA `(.L_x_22) ;  /* 0x0000000000408947 */ /* 0x000fec0003800000 */
[----:B------:R-:W1:Y:S01]  /*04e0*/  LDC.64 R6, c[0x0][0x388] ;  /* 0x0000e200ff067b82 */ /* 0x000e620000000a00 */
[C---:B------:R-:W-:Y:S01]  /*04f0*/  IADD3 R3, PT, PT, R4.reuse, UR10, RZ ;  /* 0x0000000a04037c10 */ /* 0x040fe2000fffe0ff */
[----:B---3--:R-:W-:Y:S02]  /*0500*/  IMAD.MOV.U32 R17, RZ, RZ, -0x40800000 ;  /* 0xbf800000ff117424 */ /* 0x008fe400078e00ff */
[----:B------:R-:W-:Y:S02]  /*0510*/  VIADD R4, R4, 0x4 ;  /* 0x0000000404047836 */ /* 0x000fe40000000000 */
[----:B0-----:R-:W-:-:S04]  /*0520*/  IMAD R3, R3, R0, R5 ;  /* 0x0000000003037224 */ /* 0x001fc800078e0205 */
[----:B------:R-:W-:-:S04]  /*0530*/  IMAD.IADD R11, R3, 0x1, R0 ;  /* 0x00000001030b7824 */ /* 0x000fc800078e0200 */
[----:B------:R-:W-:-:S05]  /*0540*/  IMAD.IADD R13, R11, 0x1, R0 ;  /* 0x000000010b0d7824 */ /* 0x000fca00078e0200 */
[----:B------:R-:W-:Y:S01]  /*0550*/  IADD3 R15, PT, PT, R13, R0, RZ ;  /* 0x000000000d0f7210 */ /* 0x000fe20007ffe0ff */
[----:B-1----:R-:W-:-:S04]  /*0560*/  IMAD.WIDE.U32 R8, R3, 0x4, R6 ;  /* 0x0000000403087825 */ /* 0x002fc800078e0006 */
[--C-:B------:R-:W-:Y:S01]  /*0570*/  IMAD.WIDE.U32 R10, R11, 0x4, R6.reuse ;  /* 0x000000040b0a7825 */ /* 0x100fe200078e0006 */
[----:B------:R1:W-:Y:S03]  /*0580*/  STG.E desc[UR12][R8.64], R17 ;  /* 0x0000001108007986 */ /* 0x0003e6000c10190c */
[--C-:B------:R-:W-:Y:S01]  /*0590*/  IMAD.WIDE.U32 R12, R13, 0x4, R6.reuse ;  /* 0x000000040d0c7825 */ /* 0x100fe200078e0006 */
[----:B------:R1:W-:Y:S03]  /*05a0*/  STG.E desc[UR12][R10.64], R17 ;  /* 0x000000110a007986 */ /* 0x0003e6000c10190c */
[----:B------:R-:W-:Y:S01]  /*05b0*/  IMAD.WIDE.U32 R6, R15, 0x4, R6 ;  /* 0x000000040f067825 */ /* 0x000fe200078e0006 */
[----:B------:R1:W-:Y:S04]  /*05c0*/  STG.E desc[UR12][R12.64], R17 ;  /* 0x000000110c007986 */ /* 0x0003e8000c10190c */
[----:B------:R1:W-:Y:S02]  /*05d0*/  STG.E desc[UR12][R6.64], R17 ;  /* 0x0000001106007986 */ /* 0x0003e4000c10190c */
.L_x_22:
[----:B------:R-:W-:Y:S05]  /*05e0*/  @!P1 EXIT ;  /* 0x000000000000994d */ /* 0x000fea0003800000 */
[----:B------:R-:W-:Y:S02]  /*05f0*/  ISETP.NE.AND P0, PT, R14, 0x1, PT ;  /* 0x000000010e00780c */ /* 0x000fe40003f05270 */
[----:B------:R-:W-:-:S04]  /*0600*/  LOP3.LUT R2, R2, 0x1, RZ, 0xc0, !PT ;  /* 0x0000000102027812 */ /* 0x000fc800078ec0ff */
[----:B------:R-:W-:-:S07]  /*0610*/  ISETP.NE.U32.AND P1, PT, R2, 0x1, PT ;  /* 0x000000010200780c */ /* 0x000fce0003f25070 */
[----:B------:R-:W-:Y:S06]  /*0620*/  @!P0 BRA `(.L_x_23) ;  /* 0x0000000000288947 */ /* 0x000fec0003800000 */
[----:B------:R-:W2:Y:S01]  /*0630*/  LDC.64 R2, c[0x0][0x388] ;  /* 0x0000e200ff027b82 */ /* 0x000ea20000000a00 */
[C---:B-1----:R-:W-:Y:S01]  /*0640*/  IADD3 R6, PT, PT, R4.reuse, UR10, RZ ;  /* 0x0000000a04067c10 */ /* 0x042fe2000fffe0ff */
[----:B------:R-:W-:Y:S01]  /*0650*/  IMAD.MOV.U32 R9, RZ, RZ, -0x40800000 ;  /* 0xbf800000ff097424 */ /* 0x000fe200078e00ff */
[----:B------:R-:W-:-:S03]  /*0660*/  IADD3 R4, PT, PT, R4, 0x2, RZ ;  /* 0x0000000204047810 */ /* 0x000fc60007ffe0ff */
[----:B0-----:R-:W-:-:S04]  /*0670*/  IMAD R7, R6, R0, R5 ;  /* 0x0000000006077224 */ /* 0x001fc800078e0205 */
[C---:B------:R-:W-:Y:S02]  /*0680*/  IMAD.IADD R11, R7.reuse, 0x1, R0 ;  /* 0x00000001070b7824 */ /* 0x040fe400078e0200 */
[----:B--2---:R-:W-:-:S04]  /*0690*/  IMAD.WIDE.U32 R6, R7, 0x4, R2 ;  /* 0x0000000407067825 */ /* 0x004fc800078e0002 */
[----:B------:R-:W-:Y:S01]  /*06a0*/  IMAD.WIDE.U32 R2, R11, 0x4, R2 ;  /* 0x000000040b027825 */ /* 0x000fe200078e0002 */
[----:B------:R2:W-:Y:S04]  /*06b0*/  STG.E desc[UR12][R6.64], R9 ;  /* 0x0000000906007986 */ /* 0x0005e8000c10190c */
[----:B------:R2:W-:Y:S02]  /*06c0*/  STG.E desc[UR12][R2.64], R9 ;  /* 0x0000000902007986 */ /* 0x0005e4000c10190c */
.L_x_23:
[----:B------:R-:W-:Y:S05]  /*06d0*/  @P1 EXIT ;  /* 0x000000000000194d */ /* 0x000fea0003800000 */
[----:B--2---:R-:W2:Y:S01]  /*06e0*/  LDC.64 R2, c[0x0][0x388] ;  /* 0x0000e200ff027b82 */ /* 0x004ea20000000a00 */
[----:B------:R-:W-:Y:S02]  /*06f0*/  VIADD R4, R4, UR10 ;  /* 0x0000000a04047c36 */ /* 0x000fe40008000000 */
[----:B-1----:R-:W-:Y:S02]  /*0700*/  IMAD.MOV.U32 R7, RZ, RZ, -0x40800000 ;  /* 0xbf800000ff077424 */ /* 0x002fe400078e00ff */
[----:B0-----:R-:W-:-:S04]  /*0710*/  IMAD R5, R4, R0, R5 ;  /* 0x0000000004057224 */ /* 0x001fc800078e0205 */
[----:B--2---:R-:W-:-:S05]  /*0720*/  IMAD.WIDE.U32 R2, R5, 0x4, R2 ;  /* 0x0000000405027825 */ /* 0x004fca00078e0002 */
[----:B------:R-:W-:Y:S01]  /*0730*/  STG.E desc[UR12][R2.64], R7 ;  /* 0x0000000702007986 */ /* 0x000fe2000c10190c */
[----:B------:R-:W-:Y:S05]  /*0740*/  EXIT ;  /* 0x000000000000794d */ /* 0x000fea0003800000 */
        .weak           $__internal_1_$__cuda_sm3x_div_rn_noftz_f32_slowpath
        .type           $__internal_1_$__cuda_sm3x_div_rn_noftz_f32_slowpath,@function
        .size           $__internal_1_$__cuda_sm3x_div_rn_noftz_f32_slowpath,(.L_x_34 - $__internal_1_$__cuda_sm3x_div_rn_noftz_f32_slowpath)
$__internal_1_$__cuda_sm3x_div_rn_noftz_f32_slowpath:
[----:B------:R-:W-:Y:S01]  /*0750*/  SHF.R.U32.HI R6, RZ, 0x17, R3 ;  /* 0x00000017ff067819 */ /* 0x000fe20000011603 */
[--C-:B------:R-:W-:Y:S01]  /*0760*/  IMAD.MOV.U32 R7, RZ, RZ, R2.reuse ;  /* 0x000000ffff077224 */ /* 0x100fe200078e0002 */
[----:B------:R-:W-:Y:S02]  /*0770*/  SHF.R.U32.HI R5, RZ, 0x17, R2 ;  /* 0x00000017ff057819 */ /* 0x000fe40000011602 */
[----:B------:R-:W-:Y:S02]  /*0780*/  LOP3.LUT R6, R6, 0xff, RZ, 0xc0, !PT ;  /* 0x000000ff06067812 */ /* 0x000fe400078ec0ff */
[----:B------:R-:W-:Y:S02]  /*0790*/  LOP3.LUT R5, R5, 0xff, RZ, 0xc0, !PT ;  /* 0x000000ff05057812 */ /* 0x000fe400078ec0ff */
[----:B------:R-:W-:Y:S02]  /*07a0*/  IADD3 R11, PT, PT, R6, -0x1, RZ ;  /* 0xffffffff060b7810 */ /* 0x000fe40007ffe0ff */
[----:B------:R-:W-:Y:S01]  /*07b0*/  MOV R8, R3 ;  /* 0x0000000300087202 */ /* 0x000fe20000000f00 */
[----:B------:R-:W-:Y:S01]  /*07c0*/  VIADD R10, R5, 0xffffffff ;  /* 0xffffffff050a7836 */ /* 0x000fe20000000000 */
        /* <DEDUP_REMOVED lines=22> */
[----:B------:R-:W-:Y:S01]  /*0930*/  @P0 IMAD.MOV.U32 R9, RZ, RZ, RZ ;  /* 0x000000ffff090224 */ /* 0x000fe200078e00ff */
[----:B------:R-:W-:Y:S01]  /*0940*/  @!P0 MOV R9, 0xffffffc0 ;  /* 0xffffffc000098802 */ /* 0x000fe20000000f00 */
[----:B------:R-:W-:Y:S01]  /*0950*/  @!P0 FFMA R7, R2, 1.84467440737095516160e+19, RZ ;  /* 0x5f80000002078823 */ /* 0x000fe200000000ff */
[----:B------:R-:W-:-:S03]  /*0960*/  @!P1 FFMA R8, R3, 1.84467440737095516160e+19, RZ ;  /* 0x5f80000003089823 */ /* 0x000fc600000000ff */
[----:B------:R-:W-:-:S07]  /*0970*/  @!P1 VIADD R9, R9, 0x40 ;  /* 0x0000004009099836 */ /* 0x000fce0000000000 */
.L_x_24:
[----:B------:R-:W-:Y:S02]  /*0980*/  LEA R3, R6, 0xc0800000, 0x17 ;  /* 0xc080000006037811 */ /* 0x000fe400078eb8ff */
[----:B------:R-:W-:-:S03]  /*0990*/  IADD3 R5, PT, PT, R5, -0x7f, RZ ;  /* 0xffffff8105057810 */ /* 0x000fc60007ffe0ff */
        /* <DEDUP_REMOVED lines=14> */
[----:B------:R-:W-:-:S05]  /*0a80*/  LOP3.LUT R3, R3, 0xff, RZ, 0xc0, !PT ;  /* 0x000000ff03037812 */ /* 0x000fca00078ec0ff */
[----:B------:R-:W-:-:S05]  /*0a90*/  IMAD.IADD R9, R3, 0x1, R6 ;  /* 0x0000000103097824 */ /* 0x000fca00078e0206 */
[----:B------:R-:W-:-:S04]  /*0aa0*/  IADD3 R3, PT, PT, R9, -0x1, RZ ;  /* 0xffffffff09037810 */ /* 0x000fc80007ffe0ff */
        /* <DEDUP_REMOVED lines=9> */
[CCC-:B------:R-:W-:Y:S01]  /*0b40*/  FFMA.RZ R3, R10.reuse, R8.reuse, R7.reuse ;  /* 0x000000080a037223 */ /* 0x1c0fe2000000c007 */
[CCC-:B------:R-:W-:Y:S01]  /*0b50*/  FFMA.RM R6, R10.reuse, R8.reuse, R7.reuse ;  /* 0x000000080a067223 */ /* 0x1c0fe20000004007 */
[C---:B------:R-:W-:Y:S02]  /*0b60*/  ISETP.NE.AND P2, PT, R9.reuse, RZ, PT ;  /* 0x000000ff0900720c */ /* 0x040fe40003f45270 */
[----:B------:R-:W-:Y:S02]  /*0b70*/  ISETP.NE.AND P1, PT, R9, RZ, PT ;  /* 0x000000ff0900720c */ /* 0x000fe40003f25270 */
[----:B------:R-:W-:Y:S01]  /*0b80*/  LOP3.LUT R5, R3, 0x7fffff, RZ, 0xc0, !PT ;  /* 0x007fffff03057812 */ /* 0x000fe200078ec0ff */
[----:B------:R-:W-:Y:S01]  /*0b90*/  FFMA.RP R3, R10, R8, R7 ;  /* 0x000000080a037223 */ /* 0x000fe20000008007 */
[----:B------:R-:W-:Y:S02]  /*0ba0*/  VIADD R8, R9, 0x20 ;  /* 0x0000002009087836 */ /* 0x000fe40000000000 */
[----:B------:R-:W-:Y:S01]  /*0bb0*/  LOP3.LUT R5, R5, 0x800000, RZ, 0xfc, !PT ;  /* 0x0080000005057812 */ /* 0x000fe200078efcff */
[----:B------:R-:W-:Y:S01]  /*0bc0*/  IMAD.MOV R7, RZ, RZ, -R9 ;  /* 0x000000ffff077224 */ /* 0x000fe200078e0a09 */
[----:B------:R-:W-:-:S02]  /*0bd0*/  FSETP.NEU.FTZ.AND P0, PT, R3, R6, PT ;  /* 0x000000060300720b */ /* 0x000fc40003f1d000 */
[----:B------:R-:W-:Y:S02]  /*0be0*/  SHF.L.U32 R8, R5, R8, RZ ;  /* 0x0000000805087219 */ /* 0x000fe400000006ff */
[----:B------:R-:W-:Y:S02]  /*0bf0*/  SEL R6, R7, RZ, P2 ;  /* 0x000000ff07067207 */ /* 0x000fe40001000000 */
[----:B------:R-:W-:Y:S02]  /*0c00*/  ISETP.NE.AND P1, PT, R8, RZ, P1 ;  /* 0x000000ff0800720c */ /* 0x000fe40000f25270 */
[----:B------:R-:W-:Y:S02]  /*0c10*/  SHF.R.U32.HI R6, RZ, R6, R5 ;  /* 0x00000006ff067219 */ /* 0x000fe40000011605 */
[----:B------:R-:W-:Y:S02]  /*0c20*/  PLOP3.LUT P0, PT, P0, P1, PT, 0xf8, 0x8f ;  /* 0x00000000008f781c */ /* 0x000fe40000703f70 */
[----:B------:R-:W-:-:S02]  /*0c30*/  SHF.R.U32.HI R8, RZ, 0x1, R6 ;  /* 0x00000001ff087819 */ /* 0x000fc40000011606 */
[----:B------:R-:W-:-:S04]  /*0c40*/  SEL R3, RZ, 0x1, !P0 ;  /* 0x00000001ff037807 */ /* 0x000fc80004000000 */
[----:B------:R-:W-:-:S04]  /*0c50*/  LOP3.LUT R3, R3, 0x1, R8, 0xf8, !PT ;  /* 0x0000000103037812 */ /* 0x000fc800078ef808 */
[----:B------:R-:W-:-:S04]  /*0c60*/  LOP3.LUT R3, R3, R6, RZ, 0xc0, !PT ;  /* 0x0000000603037212 */ /* 0x000fc800078ec0ff */
[----:B------:R-:W-:-:S04]  /*0c70*/  IADD3 R3, PT, PT, R8, R3, RZ ;  /* 0x0000000308037210 */ /* 0x000fc80007ffe0ff */
[----:B------:R-:W-:Y:S01]  /*0c80*/  LOP3.LUT R2, R3, R2, RZ, 0xfc, !PT ;  /* 0x0000000203027212 */ /* 0x000fe200078efcff */
[----:B------:R-:W-:Y:S06]  /*0c90*/  BRA `(.L_x_31) ;  /* 0x0000000000347947 */ /* 0x000fec0003800000 */
.L_x_30:
[----:B------:R-:W-:-:S04]  /*0ca0*/  LOP3.LUT R2, R2, 0x80000000, RZ, 0xc0, !PT ;  /* 0x8000000002027812 */ /* 0x000fc800078ec0ff */
[----:B------:R-:W-:Y:S01]  /*0cb0*/  LOP3.LUT R2, R2, 0x7f800000, RZ, 0xfc, !PT ;  /* 0x7f80000002027812 */ /* 0x000fe200078efcff */
[----:B------:R-:W-:Y:S06]  /*0cc0*/  BRA `(.L_x_31) ;  /* 0x0000000000287947 */ /* 0x000fec0003800000 */
.L_x_29:
[----:B------:R-:W-:Y:S01]  /*0cd0*/  IMAD R2, R6, 0x800000, R2 ;  /* 0x0080000006027824 */ /* 0x000fe200078e0202 */
[----:B------:R-:W-:Y:S06]  /*0ce0*/  BRA `(.L_x_31) ;  /* 0x0000000000207947 */ /* 0x000fec0003800000 */
.L_x_28:
[----:B------:R-:W-:-:S04]  /*0cf0*/  LOP3.LUT R2, R8, 0x80000000, R7, 0x48, !PT ;  /* 0x8000000008027812 */ /* 0x000fc800078e4807 */
[----:B------:R-:W-:Y:S01]  /*0d00*/  LOP3.LUT R2, R2, 0x7f800000, RZ, 0xfc, !PT ;  /* 0x7f80000002027812 */ /* 0x000fe200078efcff */
[----:B------:R-:W-:Y:S06]  /*0d10*/  BRA `(.L_x_31) ;  /* 0x0000000000147947 */ /* 0x000fec0003800000 */
.L_x_27:
[----:B------:R-:W-:Y:S01]  /*0d20*/  LOP3.LUT R2, R8, 0x80000000, R7, 0x48, !PT ;  /* 0x8000000008027812 */ /* 0x000fe200078e4807 */
[----:B------:R-:W-:Y:S06]  /*0d30*/  BRA `(.L_x_31) ;  /* 0x00000000000c7947 */ /* 0x000fec0003800000 */
.L_x_26:
[----:B------:R-:W0:Y:S01]  /*0d40*/  MUFU.RSQ R2, -QNAN ;  /* 0xffc0000000027908 */ /* 0x000e220000001400 */
[----:B------:R-:W-:Y:S05]  /*0d50*/  BRA `(.L_x_31) ;  /* 0x0000000000047947 */ /* 0x000fea0003800000 */
.L_x_25:
[----:B------:R-:W-:-:S07]  /*0d60*/  FADD.FTZ R2, R2, R3 ;  /* 0x0000000302027221 */ /* 0x000fce0000010000 */
.L_x_31:
[----:B------:R-:W-:-:S04]  /*0d70*/  HFMA2 R5, -RZ, RZ, 0, 0 ;  /* 0x00000000ff057431 */ /* 0x000fc800000001ff */
[----:B0-----:R-:W-:Y:S05]  /*0d80*/  RET.REL.NODEC R4 `(_Z8fillRandjPfjj) ;  /* 0xfffffff0049c7950 */ /* 0x001fea0003c3ffff */
.L_x_32:
        /* <DEDUP_REMOVED lines=15> */
.L_x_34:


//--------------------- .nv.shared.reserved.0     --------------------------
	.section	.nv.shared.reserved.0,"aw",@nobits
	.weak		__nv_reservedSMEM_offset_0_alias
	.size		__nv_reservedSMEM_offset_0_alias, 0, 64
	.other		__nv_reservedSMEM_offset_0_alias,@"STO_CUDA_RESERVED_SHARED STV_DEFAULT"
__nv_reservedSMEM_offset_0_alias:
	.zero		0
	.zero		64


//--------------------- .nv.constant0._Z9prefixSumjPfjj --------------------------
	.section	.nv.constant0._Z9prefixSumjPfjj,"a",@progbits
	.sectionflags	@""
	.align	4
.nv.constant0._Z9prefixSumjPfjj:
	.zero		920


//--------------------- .nv.constant0._Z8fillRandjPfjj --------------------------
	.section	.nv.constant0._Z8fillRandjPfjj,"a",@progbits
	.sectionflags	@""
	.align	4
.nv.constant0._Z8fillRandjPfjj:
	.zero		920


//--------------------- SYMBOLS --------------------------

	.type		.nv.reservedSmem.offset0,@object
	.size		.nv.reservedSmem.offset0,0x4
